	.target	sm_90a

	.elftype	@"ET_EXEC"


//--------------------- .note.nv.tkinfo           --------------------------
	.section	.note.nv.tkinfo,"",@"SHT_NOTE"
	.sectionflags	@"SHF_NOTE_NV_TKINFO"
	.tkinfo
        /*0018*/ 	.word	0x00000002
        /*0030*/ 	.string	""
        /*0030*/ 	.string	"ptxas"
        /*0030*/ 	.string	"Cuda compilation tools, release 13.0, V13.0.88"
        /*0030*/ 	.string	"Build cuda_13.0.r13.0/compiler.36424714_0"
        /*0030*/ 	.string	"-v  -suppress-debug-info  -lineinfo  -arch sm_90a "



//--------------------- .note.nv.cuinfo           --------------------------
	.section	.note.nv.cuinfo,"",@"SHT_NOTE"
	.sectionflags	@"SHF_NOTE_NV_CUINFO"
        /*0018*/ 	.short	0x0002
        /*001a*/ 	.short	0x005a
        /*001c*/ 	.short	0x0082
	.zero		2


//--------------------- .nv.info                  --------------------------
	.section	.nv.info,"",@"SHT_CUDA_INFO"
	.align	4


	//----- nvinfo : EIATTR_REGCOUNT
	.align		4
        /*0000*/ 	.byte	0x04, 0x2f
        /*0002*/ 	.short	(.L_1 - .L_0)
	.align		4
.L_0:
        /*0004*/ 	.word	index@(matmul_kernel)
        /*0008*/ 	.word	0x000000ff


	//----- nvinfo : EIATTR_FRAME_SIZE
	.align		4
.L_1:
        /*000c*/ 	.byte	0x04, 0x11
        /*000e*/ 	.short	(.L_3 - .L_2)
	.align		4
.L_2:
        /*0010*/ 	.word	index@(matmul_kernel)
        /*0014*/ 	.word	0x00000010


	//----- nvinfo : EIATTR_MIN_STACK_SIZE
	.align		4
.L_3:
        /*0018*/ 	.byte	0x04, 0x12
        /*001a*/ 	.short	(.L_5 - .L_4)
	.align		4
.L_4:
        /*001c*/ 	.word	index@(matmul_kernel)
        /*0020*/ 	.word	0x00000010
.L_5:


//--------------------- .nv.compat                --------------------------
	.section	.nv.compat,"",@"SHT_CUDA_COMPAT_INFO"
	.align	4
        /*0000*/ 	.byte	0x02, 0x09, 0x01, 0x00, 0x02, 0x02, 0x04, 0x00, 0x02, 0x05, 0x05, 0x00, 0x03, 0x07, 0x01, 0x01
        /*0010*/ 	.byte	0x02, 0x03, 0x00, 0x00, 0x02, 0x06, 0x01, 0x00, 0x04, 0x0b, 0x08, 0x00, 0x00, 0x00, 0x00, 0x00
        /*0020*/ 	.byte	0x00, 0x00, 0x00, 0x00


//--------------------- .nv.info.matmul_kernel    --------------------------
	.section	.nv.info.matmul_kernel,"",@"SHT_CUDA_INFO"
	.sectionflags	@""
	.align	4


	//----- nvinfo : EIATTR_CUDA_API_VERSION
	.align		4
        /*0000*/ 	.byte	0x04, 0x37
        /*0002*/ 	.short	(.L_7 - .L_6)
.L_6:
        /*0004*/ 	.word	0x00000082


	//----- nvinfo : EIATTR_KPARAM_INFO
	.align		4
.L_7:
        /*0008*/ 	.byte	0x04, 0x17
        /*000a*/ 	.short	(.L_9 - .L_8)
.L_8:
        /*000c*/ 	.word	0x00000000
        /*0010*/ 	.short	0x000d
        /*0012*/ 	.short	0x0048
        /*0014*/ 	.byte	0x00, 0xf4, 0x21, 0x00


	//----- nvinfo : EIATTR_KPARAM_INFO
	.align		4
.L_9:
        /*0018*/ 	.byte	0x04, 0x17
        /*001a*/ 	.short	(.L_11 - .L_10)
.L_10:
        /*001c*/ 	.word	0x00000000
        /*0020*/ 	.short	0x000c
        /*0022*/ 	.short	0x0040
        /*0024*/ 	.byte	0x00, 0xf4, 0x21, 0x00


	//----- nvinfo : EIATTR_KPARAM_INFO
	.align		4
.L_11:
        /*0028*/ 	.byte	0x04, 0x17
        /*002a*/ 	.short	(.L_13 - .L_12)
.L_12:
        /*002c*/ 	.word	0x00000000
        /*0030*/ 	.short	0x000b
        /*0032*/ 	.short	0x0038
        /*0034*/ 	.byte	0x00, 0xf0, 0x11, 0x00


	//----- nvinfo : EIATTR_KPARAM_INFO
	.align		4
.L_13:
        /*0038*/ 	.byte	0x04, 0x17
        /*003a*/ 	.short	(.L_15 - .L_14)
.L_14:
        /*003c*/ 	.word	0x00000000
        /*0040*/ 	.short	0x000a
        /*0042*/ 	.short	0x0034
        /*0044*/ 	.byte	0x00, 0xf0, 0x11, 0x00


	//----- nvinfo : EIATTR_KPARAM_INFO
	.align		4
.L_15:
        /*0048*/ 	.byte	0x04, 0x17
        /*004a*/ 	.short	(.L_17 - .L_16)
.L_16:
        /*004c*/ 	.word	0x00000000
        /*0050*/ 	.short	0x0009
        /*0052*/ 	.short	0x0030
        /*0054*/ 	.byte	0x00, 0xf0, 0x11, 0x00


	//----- nvinfo : EIATTR_KPARAM_INFO
	.align		4
.L_17:
        /*0058*/ 	.byte	0x04, 0x17
        /*005a*/ 	.short	(.L_19 - .L_18)
.L_18:
        /*005c*/ 	.word	0x00000000
        /*0060*/ 	.short	0x0008
        /*0062*/ 	.short	0x002c
        /*0064*/ 	.byte	0x00, 0xf0, 0x11, 0x00


	//----- nvinfo : EIATTR_KPARAM_INFO
	.align		4
.L_19:
        /*0068*/ 	.byte	0x04, 0x17
        /*006a*/ 	.short	(.L_21 - .L_20)
.L_20:
        /*006c*/ 	.word	0x00000000
        /*0070*/ 	.short	0x0007
        /*0072*/ 	.short	0x0028
        /*0074*/ 	.byte	0x00, 0xf0, 0x11, 0x00


	//----- nvinfo : EIATTR_KPARAM_INFO
	.align		4
.L_21:
        /*0078*/ 	.byte	0x04, 0x17
        /*007a*/ 	.short	(.L_23 - .L_22)
.L_22:
        /*007c*/ 	.word	0x00000000
        /*0080*/ 	.short	0x0006
        /*0082*/ 	.short	0x0024
        /*0084*/ 	.byte	0x00, 0xf0, 0x11, 0x00


	//----- nvinfo : EIATTR_KPARAM_INFO
	.align		4
.L_23:
        /*0088*/ 	.byte	0x04, 0x17
        /*008a*/ 	.short	(.L_25 - .L_24)
.L_24:
        /*008c*/ 	.word	0x00000000
        /*0090*/ 	.short	0x0005
        /*0092*/ 	.short	0x0020
        /*0094*/ 	.byte	0x00, 0xf0, 0x11, 0x00


	//----- nvinfo : EIATTR_KPARAM_INFO
	.align		4
.L_25:
        /*0098*/ 	.byte	0x04, 0x17
        /*009a*/ 	.short	(.L_27 - .L_26)
.L_26:
        /*009c*/ 	.word	0x00000000
        /*00a0*/ 	.short	0x0004
        /*00a2*/ 	.short	0x001c
        /*00a4*/ 	.byte	0x00, 0xf0, 0x11, 0x00


	//----- nvinfo : EIATTR_KPARAM_INFO
	.align		4
.L_27:
        /*00a8*/ 	.byte	0x04, 0x17
        /*00aa*/ 	.short	(.L_29 - .L_28)
.L_28:
        /*00ac*/ 	.word	0x00000000
        /*00b0*/ 	.short	0x0003
        /*00b2*/ 	.short	0x0018
        /*00b4*/ 	.byte	0x00, 0xf0, 0x11, 0x00


	//----- nvinfo : EIATTR_KPARAM_INFO
	.align		4
.L_29:
        /*00b8*/ 	.byte	0x04, 0x17
        /*00ba*/ 	.short	(.L_31 - .L_30)
.L_30:
        /*00bc*/ 	.word	0x00000000
        /*00c0*/ 	.short	0x0002
        /*00c2*/ 	.short	0x0010
        /*00c4*/ 	.byte	0x00, 0xf4, 0x21, 0x00


	//----- nvinfo : EIATTR_KPARAM_INFO
	.align		4
.L_31:
        /*00c8*/ 	.byte	0x04, 0x17
        /*00ca*/ 	.short	(.L_33 - .L_32)
.L_32:
        /*00cc*/ 	.word	0x00000000
        /*00d0*/ 	.short	0x0001
        /*00d2*/ 	.short	0x0008
        /*00d4*/ 	.byte	0x00, 0xf4, 0x21, 0x00


	//----- nvinfo : EIATTR_KPARAM_INFO
	.align		4
.L_33:
        /*00d8*/ 	.byte	0x04, 0x17
        /*00da*/ 	.short	(.L_35 - .L_34)
.L_34:
        /*00dc*/ 	.word	0x00000000
        /*00e0*/ 	.short	0x0000
        /*00e2*/ 	.short	0x0000
        /*00e4*/ 	.byte	0x00, 0xf4, 0x21, 0x00


	//----- nvinfo : EIATTR_EXPLICIT_CLUSTER
	.align		4
.L_35:
        /*00e8*/ 	.byte	0x01, 0x3e
	.zero		2


	//----- nvinfo : EIATTR_CTA_PER_CLUSTER
	.align		4
        /*00ec*/ 	.byte	0x04, 0x3d
        /*00ee*/ 	.short	(.L_37 - .L_36)
.L_36:
        /*00f0*/ 	.word	0x00000004
        /*00f4*/ 	.word	0x00000001
        /*00f8*/ 	.word	0x00000001


	//----- nvinfo : EIATTR_SPARSE_MMA_MASK
	.align		4
.L_37:
        /*00fc*/ 	.byte	0x03, 0x50
        /*00fe*/ 	.short	0x0000


	//----- nvinfo : EIATTR_MAXREG_COUNT
	.align		4
        /*0100*/ 	.byte	0x03, 0x1b
        /*0102*/ 	.short	0x00ff


	//----- nvinfo : EIATTR_NUM_BARRIERS
	.align		4
        /*0104*/ 	.byte	0x02, 0x4c
        /*0106*/ 	.byte	0x01
	.zero		1


	//----- nvinfo : EIATTR_ANNOTATIONS
	.align		4
        /*0108*/ 	.byte	0x04, 0x55
        /*010a*/ 	.short	(.L_39 - .L_38)


	//   ....[0]....
.L_38:
        /*010c*/ 	.word	0x00000001
        /*0110*/ 	.byte	0xd0, 0x05, 0x00, 0x00, 0x01, 0x00, 0x00, 0x00, 0xe0, 0x05, 0x00, 0x00, 0x01, 0x00, 0x00, 0x00
        /*0120*/ 	.byte	0x50, 0x06, 0x00, 0x00, 0x01, 0x00, 0x00, 0x00, 0x30, 0x07, 0x00, 0x00, 0x01, 0x00, 0x00, 0x00
        /*0130*/ 	.byte	0x70, 0x08, 0x00, 0x00, 0x01, 0x00, 0x00, 0x00, 0x00, 0x53, 0x00, 0x00, 0x01, 0x00, 0x00, 0x00
        /*0140*/ 	.byte	0x50, 0x99, 0x00, 0x00, 0x01, 0x00, 0x00, 0x00, 0x90, 0x99, 0x00, 0x00, 0x01, 0x00, 0x00, 0x00
        /*0150*/ 	.byte	0xd0, 0x99, 0x00, 0x00, 0x01, 0x00, 0x00, 0x00, 0x10, 0x9a, 0x00, 0x00


	//----- nvinfo : EIATTR_MERCURY_ISA_VERSION
	.align		4
.L_39:
        /*015c*/ 	.byte	0x03, 0x5f
        /*015e*/ 	.short	0x0101


	//----- nvinfo : EIATTR_EXIT_INSTR_OFFSETS
	.align		4
        /*0160*/ 	.byte	0x04, 0x1c
        /*0162*/ 	.short	(.L_41 - .L_40)


	//   ....[0]....
.L_40:
        /*0164*/ 	.word	0x0000aee0


	//   ....[1]....
        /*0168*/ 	.word	0x0000af00


	//----- nvinfo : EIATTR_REQNTID
	.align		4
.L_41:
        /*016c*/ 	.byte	0x04, 0x10
        /*016e*/ 	.short	(.L_43 - .L_42)
.L_42:
        /*0170*/ 	.word	0x00000080
        /*0174*/ 	.word	0x00000001
        /*0178*/ 	.word	0x00000001


	//----- nvinfo : EIATTR_CBANK_PARAM_SIZE
	.align		4
.L_43:
        /*017c*/ 	.byte	0x03, 0x19
        /*017e*/ 	.short	0x0050


	//----- nvinfo : EIATTR_PARAM_CBANK
	.align		4
        /*0180*/ 	.byte	0x04, 0x0a
        /*0182*/ 	.short	(.L_45 - .L_44)
	.align		4
.L_44:
        /*0184*/ 	.word	index@(.nv.constant0.matmul_kernel)
        /*0188*/ 	.short	0x0210
        /*018a*/ 	.short	0x0050


	//----- nvinfo : EIATTR_SW_WAR
	.align		4
.L_45:
        /*018c*/ 	.byte	0x04, 0x36
        /*018e*/ 	.short	(.L_47 - .L_46)
.L_46:
        /*0190*/ 	.word	0x00000008
.L_47:


//--------------------- .nv.callgraph             --------------------------
	.section	.nv.callgraph,"",@"SHT_CUDA_CALLGRAPH"
	.align	4
	.sectionentsize	8
	.align		4
        /*0000*/ 	.word	0x00000000
	.align		4
        /*0004*/ 	.word	0xffffffff
	.align		4
        /*0008*/ 	.word	0x00000000
	.align		4
        /*000c*/ 	.word	0xfffffffe
	.align		4
        /*0010*/ 	.word	0x00000000
	.align		4
        /*0014*/ 	.word	0xfffffffd
	.align		4
        /*0018*/ 	.word	0x00000000
	.align		4
        /*001c*/ 	.word	0xfffffffc


//--------------------- .text.matmul_kernel       --------------------------
	.section	.text.matmul_kernel,"ax",@progbits
	.align	128
        .global         matmul_kernel
        .type           matmul_kernel,@function
        .size           matmul_kernel,(.L_x_4 - matmul_kernel)
        .other          matmul_kernel,@"STO_CUDA_ENTRY STV_DEFAULT"
matmul_kernel:
.text.matmul_kernel:
[----:B------:R-:W0:Y:S08]  /*0000*/  LDC R1, c[0x0][0x28] ;  /* 0x00000a00ff017b82 */ /* 0x000e300000000800 */
[----:B------:R-:W1:Y:S01]  /*0010*/  LDC.64 R40, c[0x0][0x228] ;  /* 0x00008a00ff287b82 */ /* 0x000e620000000a00 */
[----:B------:R-:W2:Y:S01]  /*0020*/  S2R R133, SR_TID.X ;  /* 0x0000000000857919 */ /* 0x000ea20000002100 */
[----:B0-----:R-:W-:Y:S01]  /*0030*/  VIADD R1, R1, 0xfffffff0 ;  /* 0xfffffff001017836 */ /* 0x001fe20000000000 */
[----:B------:R-:W-:Y:S01]  /*0040*/  UMOV UR60, 0x400 ;  /* 0x00000400003c7882 */ /* 0x000fe20000000000 */
[----:B------:R-:W-:Y:S01]  /*0050*/  ULDC.64 UR40, c[0x0][0x208] ;  /* 0x0000820000287ab9 */ /* 0x000fe20000000a00 */
[----:B------:R-:W-:-:S03]  /*0060*/  ULDC UR59, c[0x0][0x230] ;  /* 0x00008c00003b7ab9 */ /* 0x000fc60000000800 */
[----:B------:R-:W0:Y:S08]  /*0070*/  S2UR UR4, SR_CTAID.X ;  /* 0x00000000000479c3 */ /* 0x000e300000002500 */
[----:B------:R-:W3:Y:S01]  /*0080*/  S2UR UR6, SR_CgaCtaId ;  /* 0x00000000000679c3 */ /* 0x000ee20000008800 */
[----:B-1----:R-:W-:-:S05]  /*0090*/  VIADD R0, R41, 0x7f ;  /* 0x0000007f29007836 */ /* 0x002fca0000000000 */
[----:B------:R-:W-:Y:S02]  /*00a0*/  SHF.R.S32.HI R3, RZ, 0x1f, R0 ;  /* 0x0000001fff037819 */ /* 0x000fe40000011400 */
[----:B0-----:R-:W-:Y:S01]  /*00b0*/  I2FP.F32.U32 R5, UR4 ;  /* 0x0000000400057c45 */ /* 0x001fe20008201000 */
[----:B------:R-:W-:Y:S01]  /*00c0*/  ULDC UR4, c[0x0][0x150] ;  /* 0x0000540000047ab9 */ /* 0x000fe20000000800 */
[----:B------:R-:W-:-:S03]  /*00d0*/  LEA.HI R3, R3, R0, RZ, 0x7 ;  /* 0x0000000003037211 */ /* 0x000fc600078f38ff */
[----:B------:R-:W-:Y:S01]  /*00e0*/  FMUL R5, R5, UR4 ;  /* 0x0000000405057c20 */ /* 0x000fe20008400000 */
[----:B------:R-:W-:Y:S01]  /*00f0*/  SHF.R.S32.HI R3, RZ, 0x7, R3 ;  /* 0x00000007ff037819 */ /* 0x000fe20000011403 */
[----:B------:R-:W-:Y:S01]  /*0100*/  ULDC UR4, c[0x0][0x230] ;  /* 0x00008c0000047ab9 */ /* 0x000fe20000000800 */
[----:B---3--:R-:W-:Y:S02]  /*0110*/  USHF.L.U32 UR5, UR6, 0x5, URZ ;  /* 0x0000000506057899 */ /* 0x008fe4000800063f */
[----:B------:R-:W-:Y:S01]  /*0120*/  UIADD3 UR4, UR4, 0x7f, URZ ;  /* 0x0000007f04047890 */ /* 0x000fe2000fffe03f */
[----:B------:R-:W-:Y:S01]  /*0130*/  IMAD.SHL.U32 R4, R3, 0x8, RZ ;  /* 0x0000000803047824 */ /* 0x000fe200078e00ff */
[----:B------:R-:W0:Y:S01]  /*0140*/  F2I.U32.TRUNC.NTZ R5, R5 ;  /* 0x0000000500057305 */ /* 0x000e22000020f000 */
[----:B------:R-:W-:Y:S02]  /*0150*/  ULEA UR60, UR6, UR60, 0x18 ;  /* 0x0000003c063c7291 */ /* 0x000fe4000f8ec03f */
[----:B------:R-:W-:Y:S01]  /*0160*/  UISETP.GT.AND UP0, UPT, UR4, 0x7f, UPT ;  /* 0x0000007f0400788c */ /* 0x000fe2000bf04270 */
[----:B------:R-:W-:-:S04]  /*0170*/  IABS R7, R4 ;  /* 0x0000000400077213 */ /* 0x000fc80000000000 */
[----:B------:R-:W1:Y:S01]  /*0180*/  I2F.RP R0, R7 ;  /* 0x0000000700007306 */ /* 0x000e620000209400 */
[----:B0-----:R-:W-:-:S07]  /*0190*/  IABS R11, R5 ;  /* 0x00000005000b7213 */ /* 0x001fce0000000000 */
[----:B-1----:R-:W0:Y:S02]  /*01a0*/  MUFU.RCP R0, R0 ;  /* 0x0000000000007308 */ /* 0x002e240000001000 */
[----:B0-----:R-:W-:Y:S01]  /*01b0*/  VIADD R2, R0, 0xffffffe ;  /* 0x0ffffffe00027836 */ /* 0x001fe20000000000 */
[----:B------:R-:W-:-:S05]  /*01c0*/  IABS R0, R4 ;  /* 0x0000000400007213 */ /* 0x000fca0000000000 */
[----:B------:R0:W1:Y:S01]  /*01d0*/  F2I.FTZ.U32.TRUNC.NTZ R3, R2 ;  /* 0x0000000200037305 */ /* 0x000062000021f000 */
[----:B------:R-:W-:Y:S02]  /*01e0*/  IMAD.MOV R0, RZ, RZ, -R0 ;  /* 0x000000ffff007224 */ /* 0x000fe400078e0a00 */
[----:B0-----:R-:W-:Y:S02]  /*01f0*/  IMAD.MOV.U32 R2, RZ, RZ, RZ ;  /* 0x000000ffff027224 */ /* 0x001fe400078e00ff */
[----:B-1----:R-:W-:-:S04]  /*0200*/  IMAD.MOV R6, RZ, RZ, -R3 ;  /* 0x000000ffff067224 */ /* 0x002fc800078e0a03 */
[----:B------:R-:W-:-:S04]  /*0210*/  IMAD R9, R6, R7, RZ ;  /* 0x0000000706097224 */ /* 0x000fc800078e02ff */
[----:B------:R-:W-:-:S06]  /*0220*/  IMAD.HI.U32 R2, R3, R9, R2 ;  /* 0x0000000903027227 */ /* 0x000fcc00078e0002 */
[----:B------:R-:W-:-:S04]  /*0230*/  IMAD.HI.U32 R2, R2, R11, RZ ;  /* 0x0000000b02027227 */ /* 0x000fc800078e00ff */
[----:B------:R-:W-:-:S05]  /*0240*/  IMAD R0, R2, R0, R11 ;  /* 0x0000000002007224 */ /* 0x000fca00078e020b */
[----:B------:R-:W-:-:S13]  /*0250*/  ISETP.GT.U32.AND P1, PT, R7, R0, PT ;  /* 0x000000000700720c */ /* 0x000fda0003f24070 */
[----:B------:R-:W-:Y:S02]  /*0260*/  @!P1 IMAD.IADD R0, R0, 0x1, -R7 ;  /* 0x0000000100009824 */ /* 0x000fe400078e0a07 */
[----:B------:R-:W-:Y:S01]  /*0270*/  @!P1 VIADD R2, R2, 0x1 ;  /* 0x0000000102029836 */ /* 0x000fe20000000000 */
[----:B------:R-:W-:Y:S02]  /*0280*/  ISETP.NE.AND P1, PT, R4, RZ, PT ;  /* 0x000000ff0400720c */ /* 0x000fe40003f25270 */
[----:B------:R-:W-:Y:S02]  /*0290*/  ISETP.GE.U32.AND P0, PT, R0, R7, PT ;  /* 0x000000070000720c */ /* 0x000fe40003f06070 */
[----:B------:R-:W-:-:S04]  /*02a0*/  LOP3.LUT R0, R5, R4, RZ, 0x3c, !PT ;  /* 0x0000000405007212 */ /* 0x000fc800078e3cff */
[----:B------:R-:W-:Y:S01]  /*02b0*/  ISETP.GE.AND P2, PT, R0, RZ, PT ;  /* 0x000000ff0000720c */ /* 0x000fe20003f46270 */
[----:B------:R-:W-:-:S05]  /*02c0*/  VIADD R0, R40, 0x7f ;  /* 0x0000007f28007836 */ /* 0x000fca0000000000 */
[----:B------:R-:W-:Y:S01]  /*02d0*/  SHF.R.S32.HI R3, RZ, 0x1f, R0 ;  /* 0x0000001fff037819 */ /* 0x000fe20000011400 */
[----:B------:R-:W-:-:S03]  /*02e0*/  @P0 VIADD R2, R2, 0x1 ;  /* 0x0000000102020836 */ /* 0x000fc60000000000 */
[----:B------:R-:W-:-:S03]  /*02f0*/  LEA.HI R3, R3, R0, RZ, 0x7 ;  /* 0x0000000003037211 */ /* 0x000fc600078f38ff */
[----:B------:R-:W-:Y:S01]  /*0300*/  @!P2 IMAD.MOV R2, RZ, RZ, -R2 ;  /* 0x000000ffff02a224 */ /* 0x000fe200078e0a02 */
[----:B------:R-:W-:-:S05]  /*0310*/  @!P1 LOP3.LUT R2, RZ, R4, RZ, 0x33, !PT ;  /* 0x00000004ff029212 */ /* 0x000fca00078e33ff */
[----:B------:R-:W-:Y:S02]  /*0320*/  IMAD.SHL.U32 R6, R2, 0x8, RZ ;  /* 0x0000000802067824 */ /* 0x000fe400078e00ff */
[----:B------:R-:W-:-:S03]  /*0330*/  IMAD.MOV R2, RZ, RZ, -R2 ;  /* 0x000000ffff027224 */ /* 0x000fc600078e0a02 */
[----:B------:R-:W-:Y:S01]  /*0340*/  LEA.HI.SX32 R3, R3, -R6, 0x19 ;  /* 0x8000000603037211 */ /* 0x000fe200078fcaff */
[----:B------:R-:W-:-:S03]  /*0350*/  IMAD R4, R4, R2, R5 ;  /* 0x0000000204047224 */ /* 0x000fc600078e0205 */
[----:B------:R-:W-:Y:S02]  /*0360*/  VIMNMX R11, R3, 0x8, PT ;  /* 0x00000008030b7848 */ /* 0x000fe40003fe0100 */
[----:B------:R-:W-:Y:S02]  /*0370*/  IABS R9, R4 ;  /* 0x0000000400097213 */ /* 0x000fe40000000000 */
[----:B------:R-:W-:-:S04]  /*0380*/  IABS R7, R11 ;  /* 0x0000000b00077213 */ /* 0x000fc80000000000 */
[----:B------:R-:W0:Y:S08]  /*0390*/  I2F.RP R0, R7 ;  /* 0x0000000700007306 */ /* 0x000e300000209400 */
[----:B0-----:R-:W0:Y:S02]  /*03a0*/  MUFU.RCP R0, R0 ;  /* 0x0000000000007308 */ /* 0x001e240000001000 */
[----:B0-----:R-:W-:-:S06]  /*03b0*/  VIADD R3, R0, 0xffffffe ;  /* 0x0ffffffe00037836 */ /* 0x001fcc0000000000 */
[----:B------:R-:W0:Y:S02]  /*03c0*/  F2I.FTZ.U32.TRUNC.NTZ R3, R3 ;  /* 0x0000000300037305 */ /* 0x000e24000021f000 */
[----:B0-----:R-:W-:-:S04]  /*03d0*/  IMAD.MOV R8, RZ, RZ, -R3 ;  /* 0x000000ffff087224 */ /* 0x001fc800078e0a03 */
[----:B------:R-:W-:Y:S01]  /*03e0*/  IMAD.MOV.U32 R2, RZ, RZ, R8 ;  /* 0x000000ffff027224 */ /* 0x000fe200078e0008 */
[----:B------:R-:W-:-:S03]  /*03f0*/  IABS R8, R11 ;  /* 0x0000000b00087213 */ /* 0x000fc60000000000 */
[----:B------:R-:W-:Y:S02]  /*0400*/  IMAD R5, R2, R7, RZ ;  /* 0x0000000702057224 */ /* 0x000fe400078e02ff */
[----:B------:R-:W-:Y:S02]  /*0410*/  IMAD.MOV.U32 R2, RZ, RZ, RZ ;  /* 0x000000ffff027224 */ /* 0x000fe400078e00ff */
[----:B------:R-:W-:Y:S02]  /*0420*/  IMAD.MOV R0, RZ, RZ, -R8 ;  /* 0x000000ffff007224 */ /* 0x000fe400078e0a08 */
[----:B------:R-:W-:Y:S01]  /*0430*/  IMAD.HI.U32 R2, R3, R5, R2 ;  /* 0x0000000503027227 */ /* 0x000fe200078e0002 */
[----:B--2---:R-:W-:-:S03]  /*0440*/  LOP3.LUT R3, R133, 0x3f, RZ, 0xc0, !PT ;  /* 0x0000003f85037812 */ /* 0x004fc600078ec0ff */
[----:B------:R-:W-:Y:S01]  /*0450*/  IMAD.U32 R8, RZ, RZ, UR5 ;  /* 0x00000005ff087e24 */ /* 0x000fe2000f8e00ff */
[----:B------:R-:W-:Y:S01]  /*0460*/  USHF.L.U32 UR5, UR6, 0x6, URZ ;  /* 0x0000000606057899 */ /* 0x000fe2000800063f */
[----:B------:R-:W-:-:S03]  /*0470*/  IMAD.HI.U32 R2, R2, R9, RZ ;  /* 0x0000000902027227 */ /* 0x000fc600078e00ff */
[----:B------:R-:W-:Y:S01]  /*0480*/  LOP3.LUT R3, R3, 0x40, R8, 0xf8, !PT ;  /* 0x0000004003037812 */ /* 0x000fe200078ef808 */
[----:B------:R-:W-:Y:S01]  /*0490*/  IMAD R0, R2, R0, R9 ;  /* 0x0000000002007224 */ /* 0x000fe200078e0209 */
[----:B------:R-:W-:-:S04]  /*04a0*/  ULOP3.LUT UR5, UR5, 0x40, URZ, 0xc0, !UPT ;  /* 0x0000004005057892 */ /* 0x000fc8000f8ec03f */
[----:B------:R-:W-:-:S13]  /*04b0*/  ISETP.GT.U32.AND P1, PT, R7, R0, PT ;  /* 0x000000000700720c */ /* 0x000fda0003f24070 */
[----:B------:R-:W-:Y:S02]  /*04c0*/  @!P1 IMAD.IADD R0, R0, 0x1, -R7 ;  /* 0x0000000100009824 */ /* 0x000fe400078e0a07 */
[----:B------:R-:W-:Y:S01]  /*04d0*/  @!P1 VIADD R2, R2, 0x1 ;  /* 0x0000000102029836 */ /* 0x000fe20000000000 */
[----:B------:R-:W-:Y:S02]  /*04e0*/  ISETP.NE.AND P1, PT, R11, RZ, PT ;  /* 0x000000ff0b00720c */ /* 0x000fe40003f25270 */
[----:B------:R-:W-:Y:S02]  /*04f0*/  ISETP.GE.U32.AND P0, PT, R0, R7, PT ;  /* 0x000000070000720c */ /* 0x000fe40003f06070 */
[----:B------:R-:W-:-:S04]  /*0500*/  LOP3.LUT R0, R4, R11, RZ, 0x3c, !PT ;  /* 0x0000000b04007212 */ /* 0x000fc800078e3cff */
[----:B------:R-:W-:-:S07]  /*0510*/  ISETP.GE.AND P2, PT, R0, RZ, PT ;  /* 0x000000ff0000720c */ /* 0x000fce0003f46270 */
[----:B------:R-:W-:Y:S01]  /*0520*/  @P0 VIADD R2, R2, 0x1 ;  /* 0x0000000102020836 */ /* 0x000fe20000000000 */
[----:B------:R-:W-:-:S05]  /*0530*/  PLOP3.LUT P0, PT, PT, PT, UP0, 0x80, 0x0 ;  /* 0x000000000000781c */ /* 0x000fca0003f0f008 */
[----:B------:R-:W-:Y:S01]  /*0540*/  @!P2 IMAD.MOV R2, RZ, RZ, -R2 ;  /* 0x000000ffff02a224 */ /* 0x000fe200078e0a02 */
[----:B------:R-:W-:-:S05]  /*0550*/  @!P1 LOP3.LUT R2, RZ, R11, RZ, 0x33, !PT ;  /* 0x0000000bff029212 */ /* 0x000fca00078e33ff */
[----:B------:R-:W-:Y:S02]  /*0560*/  IMAD.MOV R0, RZ, RZ, -R2 ;  /* 0x000000ffff007224 */ /* 0x000fe400078e0a02 */
[----:B------:R-:W-:Y:S02]  /*0570*/  IMAD.SHL.U32 R12, R2, 0x80, RZ ;  /* 0x00000080020c7824 */ /* 0x000fe400078e00ff */
[----:B------:R-:W-:Y:S01]  /*0580*/  IMAD R0, R11, R0, R4 ;  /* 0x000000000b007224 */ /* 0x000fe200078e0204 */
[----:B------:R-:W-:-:S03]  /*0590*/  SHF.R.U32.HI R4, RZ, 0x6, R133 ;  /* 0x00000006ff047819 */ /* 0x000fc60000011685 */
[----:B------:R-:W-:-:S04]  /*05a0*/  IMAD.IADD R0, R6, 0x1, R0 ;  /* 0x0000000106007824 */ /* 0x000fc800078e0200 */
[----:B------:R-:W-:Y:S01]  /*05b0*/  IMAD R16, R0, 0x80, R3 ;  /* 0x0000008000107824 */ /* 0x000fe200078e0203 */
[----:B------:R-:W-:-:S04]  /*05c0*/  SGXT.U32 R0, R4, 0x1 ;  /* 0x000000010400781a */ /* 0x000fc80000000000 */
[----:B------:R0:W-:Y:S04]  /*05d0*/  STL [R1+0x4], R16 ;  /* 0x0000041001007387 */ /* 0x0001e80000100800 */
[----:B------:R0:W-:Y:S01]  /*05e0*/  STL [R1+0x8], R12 ;  /* 0x0000080c01007387 */ /* 0x0001e20000100800 */
[----:B------:R-:W-:Y:S05]  /*05f0*/  @P0 BRA `(.L_x_0) ;  /* 0x0000000000540947 */ /* 0x000fea0003800000 */
[----:B------:R-:W-:Y:S01]  /*0600*/  IMAD.SHL.U32 R2, R133, 0x10, RZ ;  /* 0x0000001085027824 */ /* 0x000fe200078e00ff */
[----:B------:R-:W-:Y:S02]  /*0610*/  CS2R R24, SRZ ;  /* 0x0000000000187805 */ /* 0x000fe4000001ff00 */
[----:B------:R-:W-:Y:S02]  /*0620*/  CS2R R26, SRZ ;  /* 0x00000000001a7805 */ /* 0x000fe4000001ff00 */
[----:B------:R-:W-:Y:S02]  /*0630*/  CS2R R28, SRZ ;  /* 0x00000000001c7805 */ /* 0x000fe4000001ff00 */
[----:B------:R-:W-:Y:S01]  /*0640*/  CS2R R30, SRZ ;  /* 0x00000000001e7805 */ /* 0x000fe2000001ff00 */
[----:B------:R1:W-:Y:S01]  /*0650*/  STL [R1], R2 ;  /* 0x0000000201007387 */ /* 0x0003e20000100800 */
[----:B------:R-:W-:Y:S02]  /*0660*/  CS2R R32, SRZ ;  /* 0x0000000000207805 */ /* 0x000fe4000001ff00 */
[----:B------:R-:W-:-:S02]  /*0670*/  CS2R R34, SRZ ;  /* 0x0000000000227805 */ /* 0x000fc4000001ff00 */
[----:B------:R-:W-:Y:S02]  /*0680*/  CS2R R36, SRZ ;  /* 0x0000000000247805 */ /* 0x000fe4000001ff00 */
[----:B------:R-:W-:Y:S02]  /*0690*/  CS2R R38, SRZ ;  /* 0x0000000000267805 */ /* 0x000fe4000001ff00 */
[----:B------:R-:W-:Y:S02]  /*06a0*/  CS2R R40, SRZ ;  /* 0x0000000000287805 */ /* 0x000fe4000001ff00 */
[----:B------:R-:W-:Y:S02]  /*06b0*/  CS2R R42, SRZ ;  /* 0x00000000002a7805 */ /* 0x000fe4000001ff00 */
[----:B------:R-:W-:Y:S02]  /*06c0*/  CS2R R44, SRZ ;  /* 0x00000000002c7805 */ /* 0x000fe4000001ff00 */
[----:B------:R-:W-:-:S02]  /*06d0*/  CS2R R46, SRZ ;  /* 0x00000000002e7805 */ /* 0x000fc4000001ff00 */
[----:B------:R-:W-:Y:S02]  /*06e0*/  CS2R R48, SRZ ;  /* 0x0000000000307805 */ /* 0x000fe4000001ff00 */
[----:B-1----:R-:W-:Y:S02]  /*06f0*/  LOP3.LUT R2, R2, 0x70, RZ, 0xc0, !PT ;  /* 0x0000007002027812 */ /* 0x002fe400078ec0ff */
[----:B------:R-:W-:Y:S02]  /*0700*/  CS2R R50, SRZ ;  /* 0x0000000000327805 */ /* 0x000fe4000001ff00 */
[----:B------:R-:W-:Y:S02]  /*0710*/  CS2R R52, SRZ ;  /* 0x0000000000347805 */ /* 0x000fe4000001ff00 */
[----:B------:R-:W-:Y:S01]  /*0720*/  CS2R R54, SRZ ;  /* 0x0000000000367805 */ /* 0x000fe2000001ff00 */
[----:B------:R1:W-:Y:S01]  /*0730*/  STL [R1+0xc], R2 ;  /* 0x00000c0201007387 */ /* 0x0003e20000100800 */
[----:B------:R-:W-:Y:S05]  /*0740*/  BRA `(.L_x_1) ;  /* 0x0000009000807947 */ /* 0x000fea0003800000 */
.L_x_0:
[----:B------:R-:W-:Y:S01]  /*0750*/  IABS R9, R40 ;  /* 0x0000002800097213 */ /* 0x000fe20000000000 */
[----:B------:R-:W1:Y:S01]  /*0760*/  LDC.64 R204, c[0x0][0x218] ;  /* 0x00008600ffcc7b82 */ /* 0x000e620000000a00 */
[----:B------:R-:W-:Y:S01]  /*0770*/  IABS R3, R41 ;  /* 0x0000002900037213 */ /* 0x000fe20000000000 */
[----:B------:R-:W-:Y:S01]  /*0780*/  ULDC UR22, c[0x0][0x238] ;  /* 0x00008e0000167ab9 */ /* 0x000fe20000000800 */
[----:B------:R-:W2:Y:S01]  /*0790*/  I2F.RP R2, R9 ;  /* 0x0000000900027306 */ /* 0x000ea20000209400 */
[----:B------:R-:W-:Y:S01]  /*07a0*/  ISETP.NE.AND P3, PT, R40, RZ, PT ;  /* 0x000000ff2800720c */ /* 0x000fe20003f65270 */
[C---:B------:R-:W-:Y:S01]  /*07b0*/  IMAD.SHL.U32 R120, R133.reuse, 0x10, RZ ;  /* 0x0000001085787824 */ /* 0x040fe200078e00ff */
[C---:B------:R-:W-:Y:S01]  /*07c0*/  LEA.HI R131, R133.reuse, 0x2e, RZ, 0x1a ;  /* 0x0000002e85837811 */ /* 0x040fe200078fd0ff */
[----:B------:R-:W-:Y:S01]  /*07d0*/  ULDC UR21, c[0x0][0x238] ;  /* 0x00008e0000157ab9 */ /* 0x000fe20000000800 */
[C---:B------:R-:W-:Y:S01]  /*07e0*/  LOP3.LUT R210, R0.reuse, 0x78, RZ, 0xfc, !PT ;  /* 0x0000007800d27812 */ /* 0x040fe200078efcff */
[----:B------:R-:W-:Y:S01]  /*07f0*/  ULDC UR29, c[0x0][0x238] ;  /* 0x00008e00001d7ab9 */ /* 0x000fe20000000800 */
[C---:B------:R-:W-:Y:S01]  /*0800*/  LOP3.LUT R213, R0.reuse, 0x72, RZ, 0xfc, !PT ;  /* 0x0000007200d57812 */ /* 0x040fe200078efcff */
[----:B------:R-:W3:Y:S01]  /*0810*/  I2F.RP R8, R3 ;  /* 0x0000000300087306 */ /* 0x000ee20000209400 */
[C---:B------:R-:W-:Y:S01]  /*0820*/  LOP3.LUT R216, R0.reuse, 0x6a, RZ, 0xfc, !PT ;  /* 0x0000006a00d87812 */ /* 0x040fe200078efcff */
[----:B------:R-:W-:Y:S01]  /*0830*/  ULDC.64 UR16, c[0x0][0x210] ;  /* 0x0000840000107ab9 */ /* 0x000fe20000000a00 */
[C---:B------:R-:W-:Y:S01]  /*0840*/  LOP3.LUT R219, R0.reuse, 0x64, RZ, 0xfc, !PT ;  /* 0x0000006400db7812 */ /* 0x040fe200078efcff */
[----:B------:R-:W-:Y:S01]  /*0850*/  UIADD3 UR18, UR60, 0x2000, URZ ;  /* 0x000020003c127890 */ /* 0x000fe2000fffe03f */
[C---:B------:R-:W-:Y:S01]  /*0860*/  LOP3.LUT R222, R0.reuse, 0x5c, RZ, 0xfc, !PT ;  /* 0x0000005c00de7812 */ /* 0x040fe200078efcff */
[----:B------:R4:W-:Y:S01]  /*0870*/  STL [R1], R120 ;  /* 0x0000007801007387 */ /* 0x0009e20000100800 */
[C---:B------:R-:W-:Y:S01]  /*0880*/  LOP3.LUT R225, R0.reuse, 0x56, RZ, 0xfc, !PT ;  /* 0x0000005600e17812 */ /* 0x040fe200078efcff */
[----:B--2---:R-:W2:Y:S01]  /*0890*/  MUFU.RCP R2, R2 ;  /* 0x0000000200027308 */ /* 0x004ea20000001000 */
[C---:B------:R-:W-:Y:S01]  /*08a0*/  LOP3.LUT R228, R0.reuse, 0x50, RZ, 0xfc, !PT ;  /* 0x0000005000e47812 */ /* 0x040fe200078efcff */
[----:B------:R-:W-:Y:S01]  /*08b0*/  USHF.R.U32.HI UR18, URZ, 0x4, UR18 ;  /* 0x000000043f127899 */ /* 0x000fe20008011612 */
[C---:B------:R-:W-:Y:S01]  /*08c0*/  LOP3.LUT R231, R0.reuse, 0x48, RZ, 0xfc, !PT ;  /* 0x0000004800e77812 */ /* 0x040fe200078efcff */
[----:B------:R-:W-:Y:S01]  /*08d0*/  USHF.R.U32.HI UR28, URZ, 0x4, UR60 ;  /* 0x000000043f1c7899 */ /* 0x000fe2000801163c */
[C---:B------:R-:W-:Y:S01]  /*08e0*/  LOP3.LUT R234, R0.reuse, 0x42, RZ, 0xfc, !PT ;  /* 0x0000004200ea7812 */ /* 0x040fe200078efcff */
[----:B------:R-:W-:Y:S01]  /*08f0*/  USGXT.U32 UR30, UR18, 0xe ;  /* 0x0000000e121e789a */ /* 0x000fe20008000000 */
[C---:B------:R-:W-:Y:S01]  /*0900*/  LOP3.LUT R238, R0.reuse, 0x3a, RZ, 0xfc, !PT ;  /* 0x0000003a00ee7812 */ /* 0x040fe200078efcff */
[----:B---3--:R-:W3:Y:S01]  /*0910*/  MUFU.RCP R8, R8 ;  /* 0x0000000800087308 */ /* 0x008ee20000001000 */
[C---:B------:R-:W-:Y:S01]  /*0920*/  LOP3.LUT R241, R0.reuse, 0x34, RZ, 0xfc, !PT ;  /* 0x0000003400f17812 */ /* 0x040fe200078efcff */
[----:B------:R-:W-:Y:S01]  /*0930*/  USHF.R.S32.HI UR61, URZ, 0x1f, UR4 ;  /* 0x0000001f3f3d7899 */ /* 0x000fe20008011404 */
[C---:B------:R-:W-:Y:S01]  /*0940*/  LOP3.LUT R244, R0.reuse, 0x2c, RZ, 0xfc, !PT ;  /* 0x0000002c00f47812 */ /* 0x040fe200078efcff */
[----:B------:R-:W-:Y:S01]  /*0950*/  USGXT.U32 UR28, UR28, 0xe ;  /* 0x0000000e1c1c789a */ /* 0x000fe20008000000 */
[C---:B------:R-:W-:Y:S01]  /*0960*/  LOP3.LUT R247, R0.reuse, 0x26, RZ, 0xfc, !PT ;  /* 0x0000002600f77812 */ /* 0x040fe200078efcff */
[----:B------:R-:W-:Y:S01]  /*0970*/  ULDC UR19, c[0x0][0x23c] ;  /* 0x00008f0000137ab9 */ /* 0x000fe20000000800 */
[----:B------:R-:W-:Y:S01]  /*0980*/  LOP3.LUT R250, R0, 0x20, RZ, 0xfc, !PT ;  /* 0x0000002000fa7812 */ /* 0x000fe200078efcff */
[----:B------:R-:W-:Y:S01]  /*0990*/  UIADD3 UR18, UP1, UR30, 0x2, URZ ;  /* 0x000000021e127890 */ /* 0x000fe2000ff3e03f */
[----:B--2---:R-:W-:Y:S01]  /*09a0*/  VIADD R4, R2, 0xffffffe ;  /* 0x0ffffffe02047836 */ /* 0x004fe20000000000 */
[----:B------:R-:W-:Y:S01]  /*09b0*/  IABS R2, R16 ;  /* 0x0000001000027213 */ /* 0x000fe20000000000 */
[----:B------:R-:W-:Y:S01]  /*09c0*/  ULEA.HI UR61, UR61, UR4, URZ, 0x7 ;  /* 0x000000043d3d7291 */ /* 0x000fe2000f8f383f */
[C---:B------:R-:W-:Y:S01]  /*09d0*/  LOP3.LUT R128, R0.reuse, 0x18, RZ, 0xfc, !PT ;  /* 0x0000001800807812 */ /* 0x040fe200078efcff */
[----:B------:R2:W5:Y:S01]  /*09e0*/  F2I.FTZ.U32.TRUNC.NTZ R5, R4 ;  /* 0x0000000400057305 */ /* 0x000562000021f000 */
[C---:B------:R-:W-:Y:S01]  /*09f0*/  LOP3.LUT R126, R0.reuse, 0x14, RZ, 0xfc, !PT ;  /* 0x00000014007e7812 */ /* 0x040fe200078efcff */
[----:B------:R-:W-:Y:S01]  /*0a00*/  USHF.L.U32 UR4, UR19, 0x7, URZ ;  /* 0x0000000713047899 */ /* 0x000fe2000800063f */
[----:B------:R-:W-:Y:S01]  /*0a10*/  LOP3.LUT R124, R0, 0x10, RZ, 0xfc, !PT ;  /* 0x00000010007c7812 */ /* 0x000fe200078efcff */
[----:B---3--:R-:W-:Y:S01]  /*0a20*/  VIADD R6, R8, 0xffffffe ;  /* 0x0ffffffe08067836 */ /* 0x008fe20000000000 */
[C---:B------:R-:W-:Y:S01]  /*0a30*/  LOP3.LUT R122, R0.reuse, 0xa, RZ, 0xfc, !PT ;  /* 0x0000000a007a7812 */ /* 0x040fe200078efcff */
[----:B------:R-:W-:Y:S01]  /*0a40*/  ULDC UR20, c[0x0][0x238] ;  /* 0x00008e0000147ab9 */ /* 0x000fe20000000800 */
[C---:B------:R-:W-:Y:S01]  /*0a50*/  LEA.HI R130, R133.reuse, 0x1e, RZ, 0x1a ;  /* 0x0000001e85827811 */ /* 0x040fe200078fd0ff */
[----:B------:R3:W0:Y:S01]  /*0a60*/  F2I.FTZ.U32.TRUNC.NTZ R7, R6 ;  /* 0x0000000600077305 */ /* 0x000622000021f000 */
[----:B--2---:R-:W-:Y:S01]  /*0a70*/  IMAD.MOV.U32 R4, RZ, RZ, RZ ;  /* 0x000000ffff047224 */ /* 0x004fe200078e00ff */
[----:B------:R-:W-:Y:S01]  /*0a80*/  LOP3.LUT R208, R0, 0x7c, RZ, 0xfc, !PT ;  /* 0x0000007c00d07812 */ /* 0x000fe200078efcff */
[----:B------:R-:W-:Y:S01]  /*0a90*/  USHF.R.S32.HI UR61, URZ, 0x7, UR61 ;  /* 0x000000073f3d7899 */ /* 0x000fe2000801143d */
[----:B------:R-:W-:-:S02]  /*0aa0*/  LEA.HI R132, R133, 0x3e, RZ, 0x1a ;  /* 0x0000003e85847811 */ /* 0x000fc400078fd0ff */
[C---:B------:R-:W-:Y:S01]  /*0ab0*/  LOP3.LUT R211, R0.reuse, 0x76, RZ, 0xfc, !PT ;  /* 0x0000007600d37812 */ /* 0x040fe200078efcff */
[--C-:B-----5:R-:W-:Y:S01]  /*0ac0*/  IMAD.MOV R10, RZ, RZ, -R5.reuse ;  /* 0x000000ffff0a7224 */ /* 0x120fe200078e0a05 */
[----:B------:R-:W-:Y:S01]  /*0ad0*/  LEA.HI R129, R133, 0xe, RZ, 0x1a ;  /* 0x0000000e85817811 */ /* 0x000fe200078fd0ff */
[----:B---3--:R-:W-:Y:S01]  /*0ae0*/  IMAD.MOV.U32 R6, RZ, RZ, RZ ;  /* 0x000000ffff067224 */ /* 0x008fe200078e00ff */
[----:B------:R-:W-:Y:S01]  /*0af0*/  LOP3.LUT R214, R0, 0x70, RZ, 0xfc, !PT ;  /* 0x0000007000d67812 */ /* 0x000fe200078efcff */
[----:B------:R-:W-:Y:S01]  /*0b00*/  IMAD R11, R10, R9, RZ ;  /* 0x000000090a0b7224 */ /* 0x000fe200078e02ff */
[C---:B------:R-:W-:Y:S02]  /*0b10*/  LOP3.LUT R217, R0.reuse, 0x68, RZ, 0xfc, !PT ;  /* 0x0000006800d97812 */ /* 0x040fe400078efcff */
[----:B------:R-:W-:Y:S01]  /*0b20*/  LOP3.LUT R209, R0, 0x7a, RZ, 0xfc, !PT ;  /* 0x0000007a00d17812 */ /* 0x000fe200078efcff */
[----:B------:R-:W-:Y:S01]  /*0b30*/  IMAD.HI.U32 R5, R5, R11, R4 ;  /* 0x0000000b05057227 */ /* 0x000fe200078e0004 */
[----:B------:R-:W-:Y:S01]  /*0b40*/  LOP3.LUT R4, R12, UR5, RZ, 0xfc, !PT ;  /* 0x000000050c047c12 */ /* 0x000fe2000f8efcff */
[----:B------:R-:W-:Y:S01]  /*0b50*/  ULDC UR5, c[0x0][0x240] ;  /* 0x0000900000057ab9 */ /* 0x000fe20000000800 */
[----:B------:R-:W-:Y:S01]  /*0b60*/  LOP3.LUT R220, R0, 0x62, RZ, 0xfc, !PT ;  /* 0x0000006200dc7812 */ /* 0x000fe200078efcff */
[----:B0-----:R-:W-:Y:S01]  /*0b70*/  IMAD.MOV R8, RZ, RZ, -R7 ;  /* 0x000000ffff087224 */ /* 0x001fe200078e0a07 */
[C---:B------:R-:W-:Y:S01]  /*0b80*/  LOP3.LUT R13, R4.reuse, 0x3f, RZ, 0xfc, !PT ;  /* 0x0000003f040d7812 */ /* 0x040fe200078efcff */
[----:B------:R-:W-:Y:S01]  /*0b90*/  IMAD.HI.U32 R5, R5, R2, RZ ;  /* 0x0000000205057227 */ /* 0x000fe200078e00ff */
[----:B------:R-:W-:-:S02]  /*0ba0*/  LOP3.LUT R14, R4, 0x3e, RZ, 0xfc, !PT ;  /* 0x0000003e040e7812 */ /* 0x000fc400078efcff */
[----:B------:R-:W-:Y:S01]  /*0bb0*/  LOP3.LUT R15, R4, 0x3c, RZ, 0xfc, !PT ;  /* 0x0000003c040f7812 */ /* 0x000fe200078efcff */
[----:B------:R-:W-:Y:S01]  /*0bc0*/  IMAD.MOV R5, RZ, RZ, -R5 ;  /* 0x000000ffff057224 */ /* 0x000fe200078e0a05 */
[----:B------:R-:W-:Y:S01]  /*0bd0*/  IABS R10, R14 ;  /* 0x0000000e000a7213 */ /* 0x000fe20000000000 */
[----:B------:R-:W-:Y:S01]  /*0be0*/  IMAD R11, R8, R3, RZ ;  /* 0x00000003080b7224 */ /* 0x000fe200078e02ff */
[----:B------:R-:W-:Y:S01]  /*0bf0*/  IABS R8, R13 ;  /* 0x0000000d00087213 */ /* 0x000fe20000000000 */
[----:B------:R-:W-:Y:S01]  /*0c00*/  IMAD R2, R9, R5, R2 ;  /* 0x0000000509027224 */ /* 0x000fe200078e0202 */
[----:B------:R-:W-:Y:S01]  /*0c10*/  ISETP.GE.AND P4, PT, R13, RZ, PT ;  /* 0x000000ff0d00720c */ /* 0x000fe20003f86270 */
[----:B------:R-:W-:Y:S01]  /*0c20*/  IMAD.HI.U32 R5, R7, R11, R6 ;  /* 0x0000000b07057227 */ /* 0x000fe200078e0006 */
[----:B------:R-:W-:Y:S02]  /*0c30*/  LOP3.LUT R11, R4, 0x3d, RZ, 0xfc, !PT ;  /* 0x0000003d040b7812 */ /* 0x000fe400078efcff */
[----:B------:R-:W-:-:S02]  /*0c40*/  ISETP.GT.U32.AND P0, PT, R9, R2, PT ;  /* 0x000000020900720c */ /* 0x000fc40003f04070 */
[----:B------:R-:W-:Y:S01]  /*0c50*/  IABS R12, R11 ;  /* 0x0000000b000c7213 */ /* 0x000fe20000000000 */
[C---:B------:R-:W-:Y:S01]  /*0c60*/  IMAD.HI.U32 R6, R5.reuse, R8, RZ ;  /* 0x0000000805067227 */ /* 0x040fe200078e00ff */
[C---:B------:R-:W-:Y:S02]  /*0c70*/  LOP3.LUT R13, R4.reuse, 0x3b, RZ, 0xfc, !PT ;  /* 0x0000003b040d7812 */ /* 0x040fe400078efcff */
[C---:B------:R-:W-:Y:S01]  /*0c80*/  LOP3.LUT R21, R4.reuse, 0x37, RZ, 0xfc, !PT ;  /* 0x0000003704157812 */ /* 0x040fe200078efcff */
[----:B------:R-:W-:Y:S01]  /*0c90*/  IMAD.MOV R6, RZ, RZ, -R6 ;  /* 0x000000ffff067224 */ /* 0x000fe200078e0a06 */
[C---:B------:R-:W-:Y:S01]  /*0ca0*/  LOP3.LUT R17, R4.reuse, 0x39, RZ, 0xfc, !PT ;  /* 0x0000003904117812 */ /* 0x040fe200078efcff */
[----:B------:R-:W-:Y:S01]  /*0cb0*/  IMAD.HI.U32 R7, R5, R10, RZ ;  /* 0x0000000a05077227 */ /* 0x000fe200078e00ff */
[----:B------:R-:W-:Y:S02]  /*0cc0*/  IABS R20, R21 ;  /* 0x0000001500147213 */ /* 0x000fe40000000000 */
[C---:B------:R-:W-:Y:S01]  /*0cd0*/  LOP3.LUT R19, R4.reuse, 0x38, RZ, 0xfc, !PT ;  /* 0x0000003804137812 */ /* 0x040fe200078efcff */
[C---:B------:R-:W-:Y:S01]  /*0ce0*/  IMAD R6, R3.reuse, R6, R8 ;  /* 0x0000000603067224 */ /* 0x040fe200078e0208 */
[----:B------:R-:W-:Y:S01]  /*0cf0*/  LOP3.LUT R22, R4, 0x36, RZ, 0xfc, !PT ;  /* 0x0000003604167812 */ /* 0x000fe200078efcff */
[----:B------:R-:W-:Y:S01]  /*0d00*/  @!P0 IMAD.IADD R2, R2, 0x1, -R9 ;  /* 0x0000000102028824 */ /* 0x000fe200078e0a09 */
[----:B------:R-:W-:Y:S01]  /*0d10*/  ISETP.GE.AND P0, PT, R16, RZ, PT ;  /* 0x000000ff1000720c */ /* 0x000fe20003f06270 */
[----:B------:R-:W-:Y:S01]  /*0d20*/  IMAD.MOV R7, RZ, RZ, -R7 ;  /* 0x000000ffff077224 */ /* 0x000fe200078e0a07 */
[----:B------:R-:W-:Y:S01]  /*0d30*/  ISETP.GT.U32.AND P2, PT, R3, R6, PT ;  /* 0x000000060300720c */ /* 0x000fe20003f44070 */
[----:B------:R-:W-:Y:S01]  /*0d40*/  IMAD.HI.U32 R8, R5, R12, RZ ;  /* 0x0000000c05087227 */ /* 0x000fe200078e00ff */
[----:B------:R-:W-:-:S02]  /*0d50*/  ISETP.GT.U32.AND P1, PT, R9, R2, PT ;  /* 0x000000020900720c */ /* 0x000fc40003f24070 */
[----:B------:R-:W-:Y:S01]  /*0d60*/  IABS R16, R17 ;  /* 0x0000001100107213 */ /* 0x000fe20000000000 */
[C---:B------:R-:W-:Y:S01]  /*0d70*/  IMAD R7, R3.reuse, R7, R10 ;  /* 0x0000000703077224 */ /* 0x040fe200078e020a */
[----:B------:R-:W-:Y:S01]  /*0d80*/  IABS R10, R15 ;  /* 0x0000000f000a7213 */ /* 0x000fe20000000000 */
[----:B------:R-:W-:Y:S01]  /*0d90*/  IMAD.MOV R8, RZ, RZ, -R8 ;  /* 0x000000ffff087224 */ /* 0x000fe200078e0a08 */
[----:B------:R-:W-:Y:S02]  /*0da0*/  IABS R18, R19 ;  /* 0x0000001300127213 */ /* 0x000fe40000000000 */
[C---:B------:R-:W-:Y:S01]  /*0db0*/  ISETP.GT.U32.AND P5, PT, R3.reuse, R7, PT ;  /* 0x000000070300720c */ /* 0x040fe20003fa4070 */
[----:B------:R-:W-:Y:S01]  /*0dc0*/  IMAD R8, R3, R8, R12 ;  /* 0x0000000803087224 */ /* 0x000fe200078e020c */
[----:B------:R-:W-:Y:S01]  /*0dd0*/  IABS R12, R13 ;  /* 0x0000000d000c7213 */ /* 0x000fe20000000000 */
[----:B------:R-:W-:Y:S01]  /*0de0*/  @!P2 IMAD.IADD R6, R6, 0x1, -R3 ;  /* 0x000000010606a824 */ /* 0x000fe200078e0a03 */
[----:B------:R-:W-:Y:S01]  /*0df0*/  ISETP.GE.AND P2, PT, R11, RZ, PT ;  /* 0x000000ff0b00720c */ /* 0x000fe20003f46270 */
[----:B------:R-:W-:Y:S01]  /*0e00*/  @!P1 IMAD.IADD R2, R2, 0x1, -R9 ;  /* 0x0000000102029824 */ /* 0x000fe200078e0a09 */
[----:B------:R-:W-:Y:S01]  /*0e10*/  ISETP.GT.U32.AND P1, PT, R3, R8, PT ;  /* 0x000000080300720c */ /* 0x000fe20003f24070 */
[----:B------:R-:W-:Y:S01]  /*0e20*/  IMAD.HI.U32 R9, R5, R10, RZ ;  /* 0x0000000a05097227 */ /* 0x000fe200078e00ff */
[----:B------:R-:W-:-:S02]  /*0e30*/  ISETP.GT.U32.AND P6, PT, R3, R6, PT ;  /* 0x000000060300720c */ /* 0x000fc40003fc4070 */
[C---:B------:R-:W-:Y:S01]  /*0e40*/  LOP3.LUT R23, R4.reuse, 0x35, RZ, 0xfc, !PT ;  /* 0x0000003504177812 */ /* 0x040fe200078efcff */
[----:B------:R-:W-:Y:S01]  /*0e50*/  IMAD.MOV R9, RZ, RZ, -R9 ;  /* 0x000000ffff097224 */ /* 0x000fe200078e0a09 */
[C---:B------:R-:W-:Y:S01]  /*0e60*/  LOP3.LUT R25, R4.reuse, 0x31, RZ, 0xfc, !PT ;  /* 0x0000003104197812 */ /* 0x040fe200078efcff */
[----:B------:R-:W-:Y:S01]  /*0e70*/  @!P0 IMAD.MOV R2, RZ, RZ, -R2 ;  /* 0x000000ffff028224 */ /* 0x000fe200078e0a02 */
[----:B------:R-:W-:Y:S01]  /*0e80*/  @!P3 LOP3.LUT R2, RZ, R40, RZ, 0x33, !PT ;  /* 0x00000028ff02b212 */ /* 0x000fe200078e33ff */
[----:B------:R-:W-:Y:S01]  /*0e90*/  IMAD R9, R3, R9, R10 ;  /* 0x0000000903097224 */ /* 0x000fe200078e020a */
[----:B------:R-:W-:Y:S01]  /*0ea0*/  ISETP.GE.AND P3, PT, R15, RZ, PT ;  /* 0x000000ff0f00720c */ /* 0x000fe20003f66270 */
[----:B------:R-:W-:Y:S01]  /*0eb0*/  IMAD.HI.U32 R10, R5, R12, RZ ;  /* 0x0000000c050a7227 */ /* 0x000fe200078e00ff */
[----:B------:R-:W-:Y:S02]  /*0ec0*/  LOP3.LUT R15, R4, 0x3a, RZ, 0xfc, !PT ;  /* 0x0000003a040f7812 */ /* 0x000fe400078efcff */
[----:B------:R-:W-:Y:S01]  /*0ed0*/  ISETP.GE.AND P0, PT, R14, RZ, PT ;  /* 0x000000ff0e00720c */ /* 0x000fe20003f06270 */
[--C-:B------:R-:W-:Y:S01]  /*0ee0*/  @!P6 IMAD.IADD R6, R6, 0x1, -R3.reuse ;  /* 0x000000010606e824 */ /* 0x100fe200078e0a03 */
[----:B------:R-:W-:Y:S01]  /*0ef0*/  ISETP.GT.U32.AND P6, PT, R3, R9, PT ;  /* 0x000000090300720c */ /* 0x000fe20003fc4070 */
[--C-:B------:R-:W-:Y:S01]  /*0f00*/  @!P1 IMAD.IADD R8, R8, 0x1, -R3.reuse ;  /* 0x0000000108089824 */ /* 0x100fe200078e0a03 */
[----:B------:R-:W-:Y:S01]  /*0f10*/  IABS R11, R15 ;  /* 0x0000000f000b7213 */ /* 0x000fe20000000000 */
[----:B------:R-:W-:Y:S01]  /*0f20*/  IMAD.MOV R10, RZ, RZ, -R10 ;  /* 0x000000ffff0a7224 */ /* 0x000fe200078e0a0a */
[----:B------:R-:W-:Y:S01]  /*0f30*/  IABS R26, R25 ;  /* 0x00000019001a7213 */ /* 0x000fe20000000000 */
[----:B------:R-:W-:Y:S01]  /*0f40*/  @!P5 IMAD.IADD R7, R7, 0x1, -R3 ;  /* 0x000000010707d824 */ /* 0x000fe200078e0a03 */
[C---:B------:R-:W-:Y:S01]  /*0f50*/  ISETP.GT.U32.AND P1, PT, R3.reuse, R8, PT ;  /* 0x000000080300720c */ /* 0x040fe20003f24070 */
[C---:B------:R-:W-:Y:S01]  /*0f60*/  IMAD R10, R3.reuse, R10, R12 ;  /* 0x0000000a030a7224 */ /* 0x040fe200078e020c */
[----:B------:R-:W-:Y:S01]  /*0f70*/  LOP3.LUT R29, R4, 0x2d, RZ, 0xfc, !PT ;  /* 0x0000002d041d7812 */ /* 0x000fe200078efcff */
[----:B------:R-:W-:Y:S01]  /*0f80*/  IMAD.MOV.U32 R12, RZ, RZ, R11 ;  /* 0x000000ffff0c7224 */ /* 0x000fe200078e000b */
[----:B------:R-:W-:Y:S01]  /*0f90*/  ISETP.GT.U32.AND P5, PT, R3, R7, PT ;  /* 0x000000070300720c */ /* 0x000fe20003fa4070 */
[----:B------:R-:W-:Y:S01]  /*0fa0*/  IMAD.HI.U32 R14, R5, R20, RZ ;  /* 0x00000014050e7227 */ /* 0x000fe200078e00ff */
[----:B------:R-:W-:-:S02]  /*0fb0*/  IABS R30, R29 ;  /* 0x0000001d001e7213 */ /* 0x000fc40000000000 */
[C---:B------:R-:W-:Y:S01]  /*0fc0*/  LOP3.LUT R27, R4.reuse, 0x2e, RZ, 0xfc, !PT ;  /* 0x0000002e041b7812 */ /* 0x040fe200078efcff */
[----:B------:R-:W-:Y:S01]  /*0fd0*/  @!P6 IMAD.IADD R9, R9, 0x1, -R3 ;  /* 0x000000010909e824 */ /* 0x000fe200078e0a03 */
[C---:B------:R-:W-:Y:S01]  /*0fe0*/  LOP3.LUT R31, R4.reuse, 0x2c, RZ, 0xfc, !PT ;  /* 0x0000002c041f7812 */ /* 0x040fe200078efcff */
[----:B------:R-:W-:Y:S01]  /*0ff0*/  IMAD.HI.U32 R11, R5, R12, RZ ;  /* 0x0000000c050b7227 */ /* 0x000fe200078e00ff */
[----:B------:R-:W-:Y:S02]  /*1000*/  IABS R28, R27 ;  /* 0x0000001b001c7213 */ /* 0x000fe40000000000 */
[C---:B------:R-:W-:Y:S01]  /*1010*/  ISETP.GT.U32.AND P6, PT, R3.reuse, R9, PT ;  /* 0x000000090300720c */ /* 0x040fe20003fc4070 */
[----:B------:R-:W-:Y:S01]  /*1020*/  IMAD.MOV R11, RZ, RZ, -R11 ;  /* 0x000000ffff0b7224 */ /* 0x000fe200078e0a0b */
[----:B------:R-:W-:Y:S01]  /*1030*/  LOP3.LUT R33, R4, 0x2a, RZ, 0xfc, !PT ;  /* 0x0000002a04217812 */ /* 0x000fe200078efcff */
[----:B------:R-:W-:Y:S01]  /*1040*/  @!P1 IMAD.IADD R8, R8, 0x1, -R3 ;  /* 0x0000000108089824 */ /* 0x000fe200078e0a03 */
[C---:B------:R-:W-:Y:S01]  /*1050*/  ISETP.GT.U32.AND P1, PT, R3.reuse, R10, PT ;  /* 0x0000000a0300720c */ /* 0x040fe20003f24070 */
[----:B------:R-:W-:Y:S01]  /*1060*/  IMAD R11, R3, R11, R12 ;  /* 0x0000000b030b7224 */ /* 0x000fe200078e020c */
[C---:B------:R-:W-:Y:S01]  /*1070*/  LOP3.LUT R35, R4.reuse, 0x25, RZ, 0xfc, !PT ;  /* 0x0000002504237812 */ /* 0x040fe200078efcff */
[----:B------:R-:W-:Y:S01]  /*1080*/  IMAD.MOV R14, RZ, RZ, -R14 ;  /* 0x000000ffff0e7224 */ /* 0x000fe200078e0a0e */
[C---:B------:R-:W-:Y:S01]  /*1090*/  LOP3.LUT R37, R4.reuse, 0x24, RZ, 0xfc, !PT ;  /* 0x0000002404257812 */ /* 0x040fe200078efcff */
[----:B------:R-:W-:Y:S01]  /*10a0*/  IMAD.HI.U32 R12, R5, R16, RZ ;  /* 0x00000010050c7227 */ /* 0x000fe200078e00ff */
[----:B------:R-:W-:-:S02]  /*10b0*/  LOP3.LUT R39, R4, 0x23, RZ, 0xfc, !PT ;  /* 0x0000002304277812 */ /* 0x000fc400078efcff */
[----:B------:R-:W-:Y:S01]  /*10c0*/  LOP3.LUT R43, R4, 0x1f, RZ, 0xfc, !PT ;  /* 0x0000001f042b7812 */ /* 0x000fe200078efcff */
[--C-:B------:R-:W-:Y:S01]  /*10d0*/  @!P6 IMAD.IADD R9, R9, 0x1, -R3.reuse ;  /* 0x000000010909e824 */ /* 0x100fe200078e0a03 */
[C---:B------:R-:W-:Y:S01]  /*10e0*/  ISETP.GT.U32.AND P6, PT, R3.reuse, R11, PT ;  /* 0x0000000b0300720c */ /* 0x040fe20003fc4070 */
[----:B------:R-:W-:Y:S01]  /*10f0*/  IMAD R14, R3, R14, R20 ;  /* 0x0000000e030e7224 */ /* 0x000fe200078e0214 */
[----:B------:R-:W-:Y:S01]  /*1100*/  IABS R38, R39 ;  /* 0x0000002700267213 */ /* 0x000fe20000000000 */
[--C-:B------:R-:W-:Y:S01]  /*1110*/  @!P1 IMAD.IADD R10, R10, 0x1, -R3.reuse ;  /* 0x000000010a0a9824 */ /* 0x100fe200078e0a03 */
[----:B------:R-:W-:Y:S01]  /*1120*/  ISETP.GE.AND P1, PT, R15, RZ, PT ;  /* 0x000000ff0f00720c */ /* 0x000fe20003f26270 */
[----:B------:R-:W-:Y:S01]  /*1130*/  @!P5 IMAD.IADD R7, R7, 0x1, -R3 ;  /* 0x000000010707d824 */ /* 0x000fe200078e0a03 */
[----:B------:R-:W-:Y:S01]  /*1140*/  ISETP.GE.AND P5, PT, R13, RZ, PT ;  /* 0x000000ff0d00720c */ /* 0x000fe20003fa6270 */
[----:B------:R-:W-:Y:S01]  /*1150*/  IMAD.MOV R12, RZ, RZ, -R12 ;  /* 0x000000ffff0c7224 */ /* 0x000fe200078e0a0c */
[----:B------:R-:W-:Y:S01]  /*1160*/  IABS R44, R43 ;  /* 0x0000002b002c7213 */ /* 0x000fe20000000000 */
[----:B------:R-:W-:Y:S01]  /*1170*/  IMAD.HI.U32 R13, R5, R18, RZ ;  /* 0x00000012050d7227 */ /* 0x000fe200078e00ff */
[----:B------:R-:W-:-:S02]  /*1180*/  LOP3.LUT R45, R4, 0x1d, RZ, 0xfc, !PT ;  /* 0x0000001d042d7812 */ /* 0x000fc400078efcff */
[C---:B------:R-:W-:Y:S01]  /*1190*/  LOP3.LUT R49, R4.reuse, 0x1b, RZ, 0xfc, !PT ;  /* 0x0000001b04317812 */ /* 0x040fe200078efcff */
[----:B------:R-:W-:Y:S01]  /*11a0*/  @!P6 IMAD.IADD R11, R11, 0x1, -R3 ;  /* 0x000000010b0be824 */ /* 0x000fe200078e0a03 */
[C---:B------:R-:W-:Y:S01]  /*11b0*/  ISETP.GT.U32.AND P6, PT, R3.reuse, R10, PT ;  /* 0x0000000a0300720c */ /* 0x040fe20003fc4070 */
[C---:B------:R-:W-:Y:S01]  /*11c0*/  IMAD R12, R3.reuse, R12, R16 ;  /* 0x0000000c030c7224 */ /* 0x040fe200078e0210 */
[----:B------:R-:W-:Y:S01]  /*11d0*/  IABS R16, R22 ;  /* 0x0000001600107213 */ /* 0x000fe20000000000 */
[----:B------:R-:W-:Y:S01]  /*11e0*/  IMAD.MOV R13, RZ, RZ, -R13 ;  /* 0x000000ffff0d7224 */ /* 0x000fe200078e0a0d */
[----:B------:R-:W-:Y:S01]  /*11f0*/  IABS R46, R45 ;  /* 0x0000002d002e7213 */ /* 0x000fe20000000000 */
[----:B------:R-:W-:Y:S01]  /*1200*/  @!P0 IMAD.MOV R7, RZ, RZ, -R7 ;  /* 0x000000ffff078224 */ /* 0x000fe200078e0a07 */
[C---:B------:R-:W-:Y:S01]  /*1210*/  ISETP.GT.U32.AND P0, PT, R3.reuse, R11, PT ;  /* 0x0000000b0300720c */ /* 0x040fe20003f04070 */
[C---:B------:R-:W-:Y:S01]  /*1220*/  IMAD R13, R3.reuse, R13, R18 ;  /* 0x0000000d030d7224 */ /* 0x040fe200078e0212 */
[----:B------:R-:W-:Y:S01]  /*1230*/  IABS R18, R23 ;  /* 0x0000001700127213 */ /* 0x000fe20000000000 */
[----:B------:R-:W-:Y:S01]  /*1240*/  @!P4 IMAD.MOV R6, RZ, RZ, -R6 ;  /* 0x000000ffff06c224 */ /* 0x000fe200078e0a06 */
[----:B------:R-:W-:Y:S01]  /*1250*/  ISETP.GT.U32.AND P4, PT, R3, R12, PT ;  /* 0x0000000c0300720c */ /* 0x000fe20003f84070 */
[----:B------:R-:W-:Y:S01]  /*1260*/  IMAD.HI.U32 R15, R5, R16, RZ ;  /* 0x00000010050f7227 */ /* 0x000fe200078e00ff */
[----:B------:R-:W-:-:S02]  /*1270*/  LOP3.LUT R47, R4, 0x1c, RZ, 0xfc, !PT ;  /* 0x0000001c042f7812 */ /* 0x000fc400078efcff */
[----:B------:R-:W-:Y:S01]  /*1280*/  IABS R50, R49 ;  /* 0x0000003100327213 */ /* 0x000fe20000000000 */
[----:B------:R-:W-:Y:S01]  /*1290*/  @!P6 IMAD.IADD R10, R10, 0x1, -R3 ;  /* 0x000000010a0ae824 */ /* 0x000fe200078e0a03 */
[C---:B------:R-:W-:Y:S01]  /*12a0*/  ISETP.GT.U32.AND P6, PT, R3.reuse, R14, PT ;  /* 0x0000000e0300720c */ /* 0x040fe20003fc4070 */
[----:B------:R-:W-:Y:S01]  /*12b0*/  @!P2 IMAD.MOV R8, RZ, RZ, -R8 ;  /* 0x000000ffff08a224 */ /* 0x000fe200078e0a08 */
[----:B------:R-:W-:Y:S01]  /*12c0*/  ISETP.GT.U32.AND P2, PT, R3, R13, PT ;  /* 0x0000000d0300720c */ /* 0x000fe20003f44070 */
[----:B------:R-:W-:Y:S01]  /*12d0*/  IMAD.MOV R15, RZ, RZ, -R15 ;  /* 0x000000ffff0f7224 */ /* 0x000fe200078e0a0f */
[----:B------:R-:W-:Y:S01]  /*12e0*/  IABS R48, R47 ;  /* 0x0000002f00307213 */ /* 0x000fe20000000000 */
[----:B------:R-:W-:Y:S01]  /*12f0*/  @!P0 IMAD.IADD R11, R11, 0x1, -R3 ;  /* 0x000000010b0b8824 */ /* 0x000fe200078e0a03 */
[----:B------:R-:W-:Y:S01]  /*1300*/  ISETP.GE.AND P0, PT, R19, RZ, PT ;  /* 0x000000ff1300720c */ /* 0x000fe20003f06270 */
[----:B------:R-:W-:Y:S01]  /*1310*/  IMAD R15, R3, R15, R16 ;  /* 0x0000000f030f7224 */ /* 0x000fe200078e0210 */
[C---:B------:R-:W-:Y:S01]  /*1320*/  LOP3.LUT R19, R4.reuse, 0x34, RZ, 0xfc, !PT ;  /* 0x0000003404137812 */ /* 0x040fe200078efcff */
[----:B------:R-:W-:Y:S01]  /*1330*/  IMAD.HI.U32 R16, R5, R18, RZ ;  /* 0x0000001205107227 */ /* 0x000fe200078e00ff */
[----:B------:R-:W-:-:S02]  /*1340*/  LOP3.LUT R51, R4, 0x1a, RZ, 0xfc, !PT ;  /* 0x0000001a04337812 */ /* 0x000fc400078efcff */
[----:B------:R-:W-:Y:S01]  /*1350*/  IABS R20, R19 ;  /* 0x0000001300147213 */ /* 0x000fe20000000000 */
[--C-:B------:R-:W-:Y:S01]  /*1360*/  @!P6 IMAD.IADD R14, R14, 0x1, -R3.reuse ;  /* 0x000000010e0ee824 */ /* 0x100fe200078e0a03 */
[----:B------:R-:W-:Y:S01]  /*1370*/  LOP3.LUT R53, R4, 0x19, RZ, 0xfc, !PT ;  /* 0x0000001904357812 */ /* 0x000fe200078efcff */
[--C-:B------:R-:W-:Y:S01]  /*1380*/  @!P4 IMAD.IADD R12, R12, 0x1, -R3.reuse ;  /* 0x000000010c0cc824 */ /* 0x100fe200078e0a03 */
[----:B------:R-:W-:Y:S01]  /*1390*/  ISETP.GE.AND P4, PT, R21, RZ, PT ;  /* 0x000000ff1500720c */ /* 0x000fe20003f86270 */
[----:B------:R-:W-:Y:S01]  /*13a0*/  IMAD.MOV R16, RZ, RZ, -R16 ;  /* 0x000000ffff107224 */ /* 0x000fe200078e0a10 */
[----:B------:R-:W-:Y:S01]  /*13b0*/  ISETP.GT.U32.AND P6, PT, R3, R14, PT ;  /* 0x0000000e0300720c */ /* 0x000fe20003fc4070 */
[----:B------:R-:W-:Y:S01]  /*13c0*/  @!P2 IMAD.IADD R13, R13, 0x1, -R3 ;  /* 0x000000010d0da824 */ /* 0x000fe200078e0a03 */
[C---:B------:R-:W-:Y:S01]  /*13d0*/  ISETP.GT.U32.AND P2, PT, R3.reuse, R12, PT ;  /* 0x0000000c0300720c */ /* 0x040fe20003f44070 */
[----:B------:R-:W-:Y:S01]  /*13e0*/  @!P1 IMAD.MOV R11, RZ, RZ, -R11 ;  /* 0x000000ffff0b9224 */ /* 0x000fe200078e0a0b */
[C---:B------:R-:W-:Y:S01]  /*13f0*/  ISETP.GT.U32.AND P1, PT, R3.reuse, R15, PT ;  /* 0x0000000f0300720c */ /* 0x040fe20003f24070 */
[----:B------:R-:W-:Y:S01]  /*1400*/  IMAD R16, R3, R16, R18 ;  /* 0x0000001003107224 */ /* 0x000fe200078e0212 */
[C---:B------:R-:W-:Y:S01]  /*1410*/  LOP3.LUT R21, R4.reuse, 0x33, RZ, 0xfc, !PT ;  /* 0x0000003304157812 */ /* 0x040fe200078efcff */
[----:B------:R-:W-:Y:S01]  /*1420*/  @!P3 IMAD.MOV R9, RZ, RZ, -R9 ;  /* 0x000000ffff09b224 */ /* 0x000fe200078e0a09 */
[----:B------:R-:W-:Y:S01]  /*1430*/  ISETP.GE.AND P3, PT, R17, RZ, PT ;  /* 0x000000ff1100720c */ /* 0x000fe20003f66270 */
[----:B------:R-:W-:Y:S01]  /*1440*/  IMAD.HI.U32 R17, R5, R20, RZ ;  /* 0x0000001405117227 */ /* 0x000fe200078e00ff */
[----:B------:R-:W-:-:S02]  /*1450*/  LOP3.LUT R55, R4, 0x18, RZ, 0xfc, !PT ;  /* 0x0000001804377812 */ /* 0x000fc400078efcff */
[----:B------:R-:W-:Y:S01]  /*1460*/  LOP3.LUT R57, R4, 0x17, RZ, 0xfc, !PT ;  /* 0x0000001704397812 */ /* 0x000fe200078efcff */
[----:B------:R-:W-:Y:S01]  /*1470*/  @!P6 IMAD.IADD R14, R14, 0x1, -R3 ;  /* 0x000000010e0ee824 */ /* 0x000fe200078e0a03 */
[C---:B------:R-:W-:Y:S01]  /*1480*/  ISETP.GT.U32.AND P6, PT, R3.reuse, R16, PT ;  /* 0x000000100300720c */ /* 0x040fe20003fc4070 */
[----:B------:R-:W-:Y:S01]  /*1490*/  @!P5 IMAD.MOV R10, RZ, RZ, -R10 ;  /* 0x000000ffff0ad224 */ /* 0x000fe200078e0a0a */
[----:B------:R-:W-:Y:S01]  /*14a0*/  ISETP.GT.U32.AND P5, PT, R3, R13, PT ;  /* 0x0000000d0300720c */ /* 0x000fe20003fa4070 */
[----:B------:R-:W-:Y:S01]  /*14b0*/  IMAD.MOV R17, RZ, RZ, -R17 ;  /* 0x000000ffff117224 */ /* 0x000fe200078e0a11 */
[----:B------:R-:W-:Y:S01]  /*14c0*/  IABS R52, R57 ;  /* 0x0000003900347213 */ /* 0x000fe20000000000 */
[--C-:B------:R-:W-:Y:S01]  /*14d0*/  @!P2 IMAD.IADD R12, R12, 0x1, -R3.reuse ;  /* 0x000000010c0ca824 */ /* 0x100fe200078e0a03 */
[----:B------:R-:W-:Y:S01]  /*14e0*/  ISETP.GE.AND P2, PT, R22, RZ, PT ;  /* 0x000000ff1600720c */ /* 0x000fe20003f46270 */
[--C-:B------:R-:W-:Y:S01]  /*14f0*/  @!P1 IMAD.IADD R15, R15, 0x1, -R3.reuse ;  /* 0x000000010f0f9824 */ /* 0x100fe200078e0a03 */
[----:B------:R-:W-:Y:S01]  /*1500*/  IABS R22, R21 ;  /* 0x0000001500167213 */ /* 0x000fe20000000000 */
[----:B------:R-:W-:Y:S01]  /*1510*/  IMAD R17, R3, R17, R20 ;  /* 0x0000001103117224 */ /* 0x000fe200078e0214 */
[----:B------:R-:W-:Y:S01]  /*1520*/  ISETP.GE.AND P1, PT, R19, RZ, PT ;  /* 0x000000ff1300720c */ /* 0x000fe20003f26270 */
[----:B------:R-:W-:Y:S01]  /*1530*/  @!P3 IMAD.MOV R12, RZ, RZ, -R12 ;  /* 0x000000ffff0cb224 */ /* 0x000fe200078e0a0c */
[----:B------:R-:W-:Y:S01]  /*1540*/  LOP3.LUT R61, R4, 0x8, RZ, 0xfc, !PT ;  /* 0x00000008043d7812 */ /* 0x000fe200078efcff */
[--C-:B------:R-:W-:Y:S01]  /*1550*/  @!P6 IMAD.IADD R16, R16, 0x1, -R3.reuse ;  /* 0x000000011010e824 */ /* 0x100fe200078e0a03 */
[----:B------:R-:W-:Y:S01]  /*1560*/  ISETP.GT.U32.AND P6, PT, R3, R15, PT ;  /* 0x0000000f0300720c */ /* 0x000fe20003fc4070 */
[----:B------:R-:W-:Y:S01]  /*1570*/  @!P5 IMAD.IADD R13, R13, 0x1, -R3 ;  /* 0x000000010d0dd824 */ /* 0x000fe200078e0a03 */
[----:B------:R-:W-:Y:S01]  /*1580*/  ISETP.GT.U32.AND P3, PT, R3, R17, PT ;  /* 0x000000110300720c */ /* 0x000fe20003f64070 */
[----:B------:R-:W-:Y:S01]  /*1590*/  IMAD.HI.U32 R18, R5, R22, RZ ;  /* 0x0000001605127227 */ /* 0x000fe200078e00ff */
[----:B------:R-:W-:-:S02]  /*15a0*/  ISETP.GE.AND P5, PT, R23, RZ, PT ;  /* 0x000000ff1700720c */ /* 0x000fc40003fa6270 */
[C---:B------:R-:W-:Y:S01]  /*15b0*/  LOP3.LUT R23, R4.reuse, 0x32, RZ, 0xfc, !PT ;  /* 0x0000003204177812 */ /* 0x040fe200078efcff */
[----:B------:R-:W-:Y:S01]  /*15c0*/  @!P0 IMAD.MOV R13, RZ, RZ, -R13 ;  /* 0x000000ffff0d8224 */ /* 0x000fe200078e0a0d */
[----:B------:R-:W-:Y:S01]  /*15d0*/  ISETP.GT.U32.AND P0, PT, R3, R16, PT ;  /* 0x000000100300720c */ /* 0x000fe20003f04070 */
[----:B------:R-:W-:Y:S01]  /*15e0*/  IMAD.HI.U32 R20, R5, R26, RZ ;  /* 0x0000001a05147227 */ /* 0x000fe200078e00ff */
[----:B------:R-:W-:Y:S02]  /*15f0*/  IABS R24, R23 ;  /* 0x0000001700187213 */ /* 0x000fe40000000000 */
[----:B------:R-:W-:Y:S01]  /*1600*/  IABS R84, R61 ;  /* 0x0000003d00547213 */ /* 0x000fe20000000000 */
[--C-:B------:R-:W-:Y:S01]  /*1610*/  @!P6 IMAD.IADD R15, R15, 0x1, -R3.reuse ;  /* 0x000000010f0fe824 */ /* 0x100fe200078e0a03 */
[C---:B------:R-:W-:Y:S01]  /*1620*/  LOP3.LUT R59, R4.reuse, 0x9, RZ, 0xfc, !PT ;  /* 0x00000009043b7812 */ /* 0x040fe200078efcff */
[----:B------:R-:W-:Y:S01]  /*1630*/  @!P3 IMAD.IADD R17, R17, 0x1, -R3 ;  /* 0x000000011111b824 */ /* 0x000fe200078e0a03 */
[----:B------:R-:W-:Y:S01]  /*1640*/  ISETP.GE.AND P3, PT, R25, RZ, PT ;  /* 0x000000ff1900720c */ /* 0x000fe20003f66270 */
[----:B------:R-:W-:Y:S01]  /*1650*/  @!P2 IMAD.MOV R15, RZ, RZ, -R15 ;  /* 0x000000ffff0fa224 */ /* 0x000fe200078e0a0f */
[----:B------:R-:W-:Y:S01]  /*1660*/  LOP3.LUT R25, R4, 0x2f, RZ, 0xfc, !PT ;  /* 0x0000002f04197812 */ /* 0x000fe200078efcff */
[----:B------:R-:W-:Y:S01]  /*1670*/  IMAD.HI.U32 R19, R5, R24, RZ ;  /* 0x0000001805137227 */ /* 0x000fe200078e00ff */
[----:B------:R-:W-:-:S02]  /*1680*/  ISETP.GT.U32.AND P2, PT, R3, R17, PT ;  /* 0x000000110300720c */ /* 0x000fc40003f44070 */
[----:B------:R-:W-:Y:S01]  /*1690*/  IABS R60, R59 ;  /* 0x0000003b003c7213 */ /* 0x000fe20000000000 */
[----:B------:R-:W-:Y:S01]  /*16a0*/  @!P0 IMAD.IADD R16, R16, 0x1, -R3 ;  /* 0x0000000110108824 */ /* 0x000fe200078e0a03 */
[----:B------:R-:W-:Y:S01]  /*16b0*/  ISETP.GE.AND P0, PT, R23, RZ, PT ;  /* 0x000000ff1700720c */ /* 0x000fe20003f06270 */
[----:B------:R-:W-:Y:S01]  /*16c0*/  IMAD.MOV R18, RZ, RZ, -R18 ;  /* 0x000000ffff127224 */ /* 0x000fe200078e0a12 */
[C---:B------:R-:W-:Y:S01]  /*16d0*/  LOP3.LUT R23, R4.reuse, 0x30, RZ, 0xfc, !PT ;  /* 0x0000003004177812 */ /* 0x040fe200078efcff */
[----:B------:R-:W-:Y:S01]  /*16e0*/  IMAD.MOV R19, RZ, RZ, -R19 ;  /* 0x000000ffff137224 */ /* 0x000fe200078e0a13 */
[C---:B------:R-:W-:Y:S01]  /*16f0*/  LOP3.LUT R63, R4.reuse, 0x7, RZ, 0xfc, !PT ;  /* 0x00000007043f7812 */ /* 0x040fe200078efcff */
[----:B------:R-:W-:Y:S01]  /*1700*/  IMAD.MOV R20, RZ, RZ, -R20 ;  /* 0x000000ffff147224 */ /* 0x000fe200078e0a14 */
[----:B------:R-:W-:Y:S01]  /*1710*/  LOP3.LUT R65, R4, 0x6, RZ, 0xfc, !PT ;  /* 0x0000000604417812 */ /* 0x000fe200078efcff */
[C---:B------:R-:W-:Y:S01]  /*1720*/  IMAD R18, R3.reuse, R18, R22 ;  /* 0x0000001203127224 */ /* 0x040fe200078e0216 */
[----:B------:R-:W-:Y:S01]  /*1730*/  IABS R22, R23 ;  /* 0x0000001700167213 */ /* 0x000fe20000000000 */
[C---:B------:R-:W-:Y:S01]  /*1740*/  IMAD R19, R3.reuse, R19, R24 ;  /* 0x0000001303137224 */ /* 0x040fe200078e0218 */
[----:B------:R-:W-:Y:S01]  /*1750*/  IABS R104, R63 ;  /* 0x0000003f00687213 */ /* 0x000fe20000000000 */
[C---:B------:R-:W-:Y:S01]  /*1760*/  IMAD R20, R3.reuse, R20, R26 ;  /* 0x0000001403147224 */ /* 0x040fe200078e021a */
[----:B------:R-:W-:Y:S01]  /*1770*/  ISETP.GT.U32.AND P6, PT, R3, R18, PT ;  /* 0x000000120300720c */ /* 0x000fe20003fc4070 */
[----:B------:R-:W-:Y:S01]  /*1780*/  @!P4 IMAD.MOV R14, RZ, RZ, -R14 ;  /* 0x000000ffff0ec224 */ /* 0x000fe200078e0a0e */
[----:B------:R-:W-:Y:S01]  /*1790*/  ISETP.GE.AND P4, PT, R21, RZ, PT ;  /* 0x000000ff1500720c */ /* 0x000fe20003f86270 */
[----:B------:R-:W-:Y:S01]  /*17a0*/  @!P5 IMAD.MOV R16, RZ, RZ, -R16 ;  /* 0x000000ffff10d224 */ /* 0x000fe200078e0a10 */
[----:B------:R-:W-:Y:S01]  /*17b0*/  ISETP.GT.U32.AND P5, PT, R3, R19, PT ;  /* 0x000000130300720c */ /* 0x000fe20003fa4070 */
[----:B------:R-:W-:Y:S01]  /*17c0*/  @!P2 IMAD.IADD R17, R17, 0x1, -R3 ;  /* 0x000000011111a824 */ /* 0x000fe200078e0a03 */
[----:B------:R-:W-:Y:S01]  /*17d0*/  ISETP.GT.U32.AND P2, PT, R3, R20, PT ;  /* 0x000000140300720c */ /* 0x000fe20003f44070 */
[----:B------:R-:W-:Y:S01]  /*17e0*/  IMAD.HI.U32 R21, R5, R22, RZ ;  /* 0x0000001605157227 */ /* 0x000fe200078e00ff */
[----:B------:R-:W-:-:S02]  /*17f0*/  IABS R26, R25 ;  /* 0x00000019001a7213 */ /* 0x000fc40000000000 */
[----:B------:R-:W-:Y:S01]  /*1800*/  IABS R106, R65 ;  /* 0x00000041006a7213 */ /* 0x000fe20000000000 */
[----:B------:R-:W-:Y:S01]  /*1810*/  IMAD.MOV R21, RZ, RZ, -R21 ;  /* 0x000000ffff157224 */ /* 0x000fe200078e0a15 */
[C---:B------:R-:W-:Y:S01]  /*1820*/  LOP3.LUT R67, R4.reuse, 0x5, RZ, 0xfc, !PT ;  /* 0x0000000504437812 */ /* 0x040fe200078efcff */
[----:B------:R-:W-:Y:S01]  /*1830*/  @!P1 IMAD.MOV R17, RZ, RZ, -R17 ;  /* 0x000000ffff119224 */ /* 0x000fe200078e0a11 */
[----:B------:R-:W-:Y:S01]  /*1840*/  LOP3.LUT R69, R4, 0x2, RZ, 0xfc, !PT ;  /* 0x0000000204457812 */ /* 0x000fe200078efcff */
[----:B------:R-:W-:Y:S01]  /*1850*/  IMAD R21, R3, R21, R22 ;  /* 0x0000001503157224 */ /* 0x000fe200078e0216 */
[----:B------:R-:W-:Y:S01]  /*1860*/  IABS R108, R67 ;  /* 0x00000043006c7213 */ /* 0x000fe20000000000 */
[--C-:B------:R-:W-:Y:S01]  /*1870*/  @!P5 IMAD.IADD R19, R19, 0x1, -R3.reuse ;  /* 0x000000011313d824 */ /* 0x100fe200078e0a03 */
[----:B------:R-:W-:Y:S01]  /*1880*/  IABS R114, R69 ;  /* 0x0000004500727213 */ /* 0x000fe20000000000 */
[--C-:B------:R-:W-:Y:S01]  /*1890*/  @!P2 IMAD.IADD R20, R20, 0x1, -R3.reuse ;  /* 0x000000011414a824 */ /* 0x100fe200078e0a03 */
[C---:B------:R-:W-:Y:S01]  /*18a0*/  ISETP.GT.U32.AND P5, PT, R3.reuse, R21, PT ;  /* 0x000000150300720c */ /* 0x040fe20003fa4070 */
[----:B------:R-:W-:Y:S01]  /*18b0*/  @!P6 IMAD.IADD R18, R18, 0x1, -R3 ;  /* 0x000000011212e824 */ /* 0x000fe200078e0a03 */
[----:B------:R-:W-:Y:S01]  /*18c0*/  ISETP.GT.U32.AND P2, PT, R3, R19, PT ;  /* 0x000000130300720c */ /* 0x000fe20003f44070 */
[----:B------:R-:W-:Y:S01]  /*18d0*/  IMAD.HI.U32 R24, R5, R30, RZ ;  /* 0x0000001e05187227 */ /* 0x000fe200078e00ff */
[----:B------:R-:W-:-:S02]  /*18e0*/  ISETP.GT.U32.AND P1, PT, R3, R20, PT ;  /* 0x000000140300720c */ /* 0x000fc40003f24070 */
[----:B------:R-:W-:Y:S01]  /*18f0*/  ISETP.GT.U32.AND P6, PT, R3, R18, PT ;  /* 0x000000120300720c */ /* 0x000fe20003fc4070 */
[----:B------:R-:W-:Y:S01]  /*1900*/  IMAD.MOV R24, RZ, RZ, -R24 ;  /* 0x000000ffff187224 */ /* 0x000fe200078e0a18 */
[----:B------:R-:W-:Y:S01]  /*1910*/  LOP3.LUT R71, R4, 0x1, RZ, 0xfc, !PT ;  /* 0x0000000104477812 */ /* 0x000fe200078efcff */
[----:B------:R-:W-:Y:S01]  /*1920*/  IMAD.HI.U32 R22, R5, R26, RZ ;  /* 0x0000001a05167227 */ /* 0x000fe200078e00ff */
[----:B------:R-:W-:Y:S02]  /*1930*/  IABS R96, R4 ;  /* 0x0000000400607213 */ /* 0x000fe40000000000 */
[----:B------:R-:W-:Y:S01]  /*1940*/  IABS R116, R71 ;  /* 0x0000004700747213 */ /* 0x000fe20000000000 */
[--C-:B------:R-:W-:Y:S01]  /*1950*/  @!P5 IMAD.IADD R21, R21, 0x1, -R3.reuse ;  /* 0x000000011515d824 */ /* 0x100fe200078e0a03 */
[----:B------:R-:W-:Y:S01]  /*1960*/  LOP3.LUT R212, R0, 0x74, RZ, 0xfc, !PT ;  /* 0x0000007400d47812 */ /* 0x000fe200078efcff */
[C---:B------:R-:W-:Y:S01]  /*1970*/  IMAD R24, R3.reuse, R24, R30 ;  /* 0x0000001803187224 */ /* 0x040fe200078e021e */
[----:B------:R-:W-:Y:S01]  /*1980*/  IABS R30, R33 ;  /* 0x00000021001e7213 */ /* 0x000fe20000000000 */
[--C-:B------:R-:W-:Y:S01]  /*1990*/  @!P1 IMAD.IADD R20, R20, 0x1, -R3.reuse ;  /* 0x0000000114149824 */ /* 0x100fe200078e0a03 */
[C---:B------:R-:W-:Y:S01]  /*19a0*/  ISETP.GT.U32.AND P5, PT, R3.reuse, R21, PT ;  /* 0x000000150300720c */ /* 0x040fe20003fa4070 */
[----:B------:R-:W-:Y:S01]  /*19b0*/  IMAD.MOV R22, RZ, RZ, -R22 ;  /* 0x000000ffff167224 */ /* 0x000fe200078e0a16 */
[----:B------:R-:W-:Y:S01]  /*19c0*/  LOP3.LUT R223, R0, 0x5a, RZ, 0xfc, !PT ;  /* 0x0000005a00df7812 */ /* 0x000fe200078efcff */
[----:B------:R-:W-:Y:S01]  /*19d0*/  @!P3 IMAD.MOV R20, RZ, RZ, -R20 ;  /* 0x000000ffff14b224 */ /* 0x000fe200078e0a14 */
[----:B------:R-:W-:Y:S01]  /*19e0*/  ISETP.GT.U32.AND P3, PT, R3, R24, PT ;  /* 0x000000180300720c */ /* 0x000fe20003f64070 */
[----:B------:R-:W-:Y:S01]  /*19f0*/  @!P6 IMAD.IADD R18, R18, 0x1, -R3 ;  /* 0x000000011212e824 */ /* 0x000fe200078e0a03 */
[----:B------:R-:W-:Y:S01]  /*1a00*/  ISETP.GE.AND P6, PT, R23, RZ, PT ;  /* 0x000000ff1700720c */ /* 0x000fe20003fc6270 */
[----:B------:R-:W-:Y:S01]  /*1a10*/  IMAD R22, R3, R22, R26 ;  /* 0x0000001603167224 */ /* 0x000fe200078e021a */
[----:B------:R-:W-:Y:S01]  /*1a20*/  IABS R26, R31 ;  /* 0x0000001f001a7213 */ /* 0x000fe20000000000 */
[----:B------:R-:W-:Y:S01]  /*1a30*/  IMAD.HI.U32 R23, R5, R28, RZ ;  /* 0x0000001c05177227 */ /* 0x000fe200078e00ff */
[----:B------:R-:W-:-:S02]  /*1a40*/  LOP3.LUT R215, R0, 0x6c, RZ, 0xfc, !PT ;  /* 0x0000006c00d77812 */ /* 0x000fc400078efcff */
[----:B------:R-:W-:Y:S01]  /*1a50*/  LOP3.LUT R226, R0, 0x54, RZ, 0xfc, !PT ;  /* 0x0000005400e27812 */ /* 0x000fe200078efcff */
[----:B------:R-:W-:Y:S01]  /*1a60*/  @!P4 IMAD.MOV R18, RZ, RZ, -R18 ;  /* 0x000000ffff12c224 */ /* 0x000fe200078e0a12 */
[----:B------:R-:W-:Y:S01]  /*1a70*/  ISETP.GE.AND P4, PT, R25, RZ, PT ;  /* 0x000000ff1900720c */ /* 0x000fe20003f86270 */
[--C-:B------:R-:W-:Y:S01]  /*1a80*/  @!P2 IMAD.IADD R19, R19, 0x1, -R3.reuse ;  /* 0x000000011313a824 */ /* 0x100fe200078e0a03 */
[----:B------:R-:W-:Y:S01]  /*1a90*/  ISETP.GT.U32.AND P2, PT, R3, R22, PT ;  /* 0x000000160300720c */ /* 0x000fe20003f44070 */
[----:B------:R-:W-:Y:S01]  /*1aa0*/  @!P5 IMAD.IADD R21, R21, 0x1, -R3 ;  /* 0x000000011515d824 */ /* 0x000fe200078e0a03 */
[----:B------:R-:W-:Y:S01]  /*1ab0*/  ISETP.GE.AND P5, PT, R29, RZ, PT ;  /* 0x000000ff1d00720c */ /* 0x000fe20003fa6270 */
[----:B------:R-:W-:Y:S01]  /*1ac0*/  IMAD.MOV R23, RZ, RZ, -R23 ;  /* 0x000000ffff177224 */ /* 0x000fe200078e0a17 */
[----:B------:R-:W-:Y:S01]  /*1ad0*/  LOP3.LUT R29, R4, 0x2b, RZ, 0xfc, !PT ;  /* 0x0000002b041d7812 */ /* 0x000fe200078efcff */
[----:B------:R-:W-:Y:S01]  /*1ae0*/  IMAD.HI.U32 R25, R5, R26, RZ ;  /* 0x0000001a05197227 */ /* 0x000fe200078e00ff */
[----:B------:R-:W-:-:S02]  /*1af0*/  LOP3.LUT R218, R0, 0x66, RZ, 0xfc, !PT ;  /* 0x0000006600da7812 */ /* 0x000fc400078efcff */
[----:B------:R-:W-:Y:S01]  /*1b00*/  LOP3.LUT R229, R0, 0x4c, RZ, 0xfc, !PT ;  /* 0x0000004c00e57812 */ /* 0x000fe200078efcff */
[C---:B------:R-:W-:Y:S01]  /*1b10*/  IMAD R23, R3.reuse, R23, R28 ;  /* 0x0000001703177224 */ /* 0x040fe200078e021c */
[----:B------:R-:W-:Y:S01]  /*1b20*/  IABS R28, R29 ;  /* 0x0000001d001c7213 */ /* 0x000fe20000000000 */
[----:B------:R-:W-:Y:S01]  /*1b30*/  @!P3 IMAD.IADD R24, R24, 0x1, -R3 ;  /* 0x000000011818b824 */ /* 0x000fe200078e0a03 */
[----:B------:R-:W-:Y:S01]  /*1b40*/  LOP3.LUT R221, R0, 0x60, RZ, 0xfc, !PT ;  /* 0x0000006000dd7812 */ /* 0x000fe200078efcff */
[----:B------:R-:W-:Y:S01]  /*1b50*/  IMAD.MOV R25, RZ, RZ, -R25 ;  /* 0x000000ffff197224 */ /* 0x000fe200078e0a19 */
[C---:B------:R-:W-:Y:S01]  /*1b60*/  ISETP.GT.U32.AND P1, PT, R3.reuse, R23, PT ;  /* 0x000000170300720c */ /* 0x040fe20003f24070 */
[----:B------:R-:W-:Y:S01]  /*1b70*/  @!P2 IMAD.IADD R22, R22, 0x1, -R3 ;  /* 0x000000011616a824 */ /* 0x000fe200078e0a03 */
[C---:B------:R-:W-:Y:S01]  /*1b80*/  ISETP.GT.U32.AND P3, PT, R3.reuse, R24, PT ;  /* 0x000000180300720c */ /* 0x040fe20003f64070 */
[----:B------:R-:W-:Y:S01]  /*1b90*/  IMAD R25, R3, R25, R26 ;  /* 0x0000001903197224 */ /* 0x000fe200078e021a */
[----:B------:R-:W-:Y:S01]  /*1ba0*/  LOP3.LUT R232, R0, 0x46, RZ, 0xfc, !PT ;  /* 0x0000004600e87812 */ /* 0x000fe200078efcff */
[----:B------:R-:W-:Y:S01]  /*1bb0*/  IMAD.HI.U32 R26, R5, R28, RZ ;  /* 0x0000001c051a7227 */ /* 0x000fe200078e00ff */
[----:B------:R-:W-:-:S02]  /*1bc0*/  ISETP.GT.U32.AND P2, PT, R3, R22, PT ;  /* 0x000000160300720c */ /* 0x000fc40003f44070 */
[C---:B------:R-:W-:Y:S01]  /*1bd0*/  LOP3.LUT R224, R0.reuse, 0x58, RZ, 0xfc, !PT ;  /* 0x0000005800e07812 */ /* 0x040fe200078efcff */
[----:B------:R-:W-:Y:S01]  /*1be0*/  IMAD.MOV R26, RZ, RZ, -R26 ;  /* 0x000000ffff1a7224 */ /* 0x000fe200078e0a1a */
[C---:B------:R-:W-:Y:S01]  /*1bf0*/  LOP3.LUT R236, R0.reuse, 0x40, RZ, 0xfc, !PT ;  /* 0x0000004000ec7812 */ /* 0x040fe200078efcff */
[----:B------:R-:W-:Y:S01]  /*1c00*/  @!P0 IMAD.MOV R19, RZ, RZ, -R19 ;  /* 0x000000ffff138224 */ /* 0x000fe200078e0a13 */
[----:B------:R-:W-:Y:S01]  /*1c10*/  ISETP.GE.AND P0, PT, R27, RZ, PT ;  /* 0x000000ff1b00720c */ /* 0x000fe20003f06270 */
[C---:B------:R-:W-:Y:S01]  /*1c20*/  IMAD R26, R3.reuse, R26, R28 ;  /* 0x0000001a031a7224 */ /* 0x040fe200078e021c */
[----:B------:R-:W-:Y:S01]  /*1c30*/  LOP3.LUT R227, R0, 0x52, RZ, 0xfc, !PT ;  /* 0x0000005200e37812 */ /* 0x000fe200078efcff */
[----:B------:R-:W-:Y:S01]  /*1c40*/  @!P6 IMAD.MOV R21, RZ, RZ, -R21 ;  /* 0x000000ffff15e224 */ /* 0x000fe200078e0a15 */
[C---:B------:R-:W-:Y:S01]  /*1c50*/  ISETP.GT.U32.AND P6, PT, R3.reuse, R25, PT ;  /* 0x000000190300720c */ /* 0x040fe20003fc4070 */
[----:B------:R-:W-:Y:S01]  /*1c60*/  @!P3 IMAD.IADD R24, R24, 0x1, -R3 ;  /* 0x000000011818b824 */ /* 0x000fe200078e0a03 */
[----:B------:R-:W-:Y:S01]  /*1c70*/  ISETP.GT.U32.AND P3, PT, R3, R26, PT ;  /* 0x0000001a0300720c */ /* 0x000fe20003f64070 */
[----:B------:R-:W-:Y:S01]  /*1c80*/  IMAD.HI.U32 R27, R5, R30, RZ ;  /* 0x0000001e051b7227 */ /* 0x000fe200078e00ff */
[----:B------:R-:W-:-:S02]  /*1c90*/  LOP3.LUT R239, R0, 0x38, RZ, 0xfc, !PT ;  /* 0x0000003800ef7812 */ /* 0x000fc400078efcff */
[C---:B------:R-:W-:Y:S01]  /*1ca0*/  LOP3.LUT R230, R0.reuse, 0x4a, RZ, 0xfc, !PT ;  /* 0x0000004a00e67812 */ /* 0x040fe200078efcff */
[----:B------:R-:W-:Y:S01]  /*1cb0*/  IMAD.MOV R27, RZ, RZ, -R27 ;  /* 0x000000ffff1b7224 */ /* 0x000fe200078e0a1b */
[----:B------:R-:W-:Y:S01]  /*1cc0*/  LOP3.LUT R242, R0, 0x32, RZ, 0xfc, !PT ;  /* 0x0000003200f27812 */ /* 0x000fe200078efcff */
[--C-:B------:R-:W-:Y:S01]  /*1cd0*/  @!P2 IMAD.IADD R22, R22, 0x1, -R3.reuse ;  /* 0x000000011616a824 */ /* 0x100fe200078e0a03 */
[----:B------:R-:W-:Y:S01]  /*1ce0*/  ISETP.GE.AND P2, PT, R31, RZ, PT ;  /* 0x000000ff1f00720c */ /* 0x000fe20003f46270 */
[----:B------:R-:W-:Y:S01]  /*1cf0*/  IMAD R27, R3, R27, R30 ;  /* 0x0000001b031b7224 */ /* 0x000fe200078e021e */
[C---:B------:R-:W-:Y:S01]  /*1d00*/  LOP3.LUT R31, R4.reuse, 0x29, RZ, 0xfc, !PT ;  /* 0x00000029041f7812 */ /* 0x040fe200078efcff */
[--C-:B------:R-:W-:Y:S01]  /*1d10*/  @!P6 IMAD.IADD R25, R25, 0x1, -R3.reuse ;  /* 0x000000011919e824 */ /* 0x100fe200078e0a03 */
[----:B------:R-:W-:Y:S01]  /*1d20*/  LOP3.LUT R30, R4, 0x27, RZ, 0xfc, !PT ;  /* 0x00000027041e7812 */ /* 0x000fe200078efcff */
[----:B------:R-:W-:Y:S01]  /*1d30*/  @!P5 IMAD.MOV R24, RZ, RZ, -R24 ;  /* 0x000000ffff18d224 */ /* 0x000fe200078e0a18 */
[----:B------:R-:W-:Y:S01]  /*1d40*/  IABS R32, R31 ;  /* 0x0000001f00207213 */ /* 0x000fe20000000000 */
[--C-:B------:R-:W-:Y:S01]  /*1d50*/  @!P3 IMAD.IADD R26, R26, 0x1, -R3.reuse ;  /* 0x000000011a1ab824 */ /* 0x100fe200078e0a03 */
[----:B------:R-:W-:Y:S01]  /*1d60*/  ISETP.GT.U32.AND P5, PT, R3, R27, PT ;  /* 0x0000001b0300720c */ /* 0x000fe20003fa4070 */
[----:B------:R-:W-:Y:S01]  /*1d70*/  @!P1 IMAD.IADD R23, R23, 0x1, -R3 ;  /* 0x0000000117179824 */ /* 0x000fe200078e0a03 */
[----:B------:R-:W-:Y:S01]  /*1d80*/  IABS R34, R30 ;  /* 0x0000001e00227213 */ /* 0x000fe20000000000 */
[----:B------:R-:W-:Y:S01]  /*1d90*/  @!P4 IMAD.MOV R22, RZ, RZ, -R22 ;  /* 0x000000ffff16c224 */ /* 0x000fe200078e0a16 */
[----:B------:R-:W-:Y:S01]  /*1da0*/  ISETP.GT.U32.AND P4, PT, R3, R25, PT ;  /* 0x000000190300720c */ /* 0x000fe20003f84070 */
[----:B------:R-:W-:Y:S01]  /*1db0*/  IMAD.HI.U32 R28, R5, R32, RZ ;  /* 0x00000020051c7227 */ /* 0x000fe200078e00ff */
[----:B------:R-:W-:-:S02]  /*1dc0*/  ISETP.GT.U32.AND P3, PT, R3, R26, PT ;  /* 0x0000001a0300720c */ /* 0x000fc40003f64070 */
[----:B------:R-:W-:Y:S01]  /*1dd0*/  ISETP.GT.U32.AND P1, PT, R3, R23, PT ;  /* 0x000000170300720c */ /* 0x000fe20003f24070 */
[----:B------:R-:W-:Y:S01]  /*1de0*/  IMAD.MOV R28, RZ, RZ, -R28 ;  /* 0x000000ffff1c7224 */ /* 0x000fe200078e0a1c */
[----:B------:R-:W-:Y:S02]  /*1df0*/  ISETP.GE.AND P6, PT, R33, RZ, PT ;  /* 0x000000ff2100720c */ /* 0x000fe40003fc6270 */
[C---:B------:R-:W-:Y:S01]  /*1e00*/  LOP3.LUT R233, R0.reuse, 0x44, RZ, 0xfc, !PT ;  /* 0x0000004400e97812 */ /* 0x040fe200078efcff */
[----:B------:R-:W-:Y:S01]  /*1e10*/  IMAD R28, R3, R28, R32 ;  /* 0x0000001c031c7224 */ /* 0x000fe200078e0220 */
[C---:B------:R-:W-:Y:S01]  /*1e20*/  LOP3.LUT R245, R0.reuse, 0x2a, RZ, 0xfc, !PT ;  /* 0x0000002a00f57812 */ /* 0x040fe200078efcff */
[--C-:B------:R-:W-:Y:S01]  /*1e30*/  @!P5 IMAD.IADD R27, R27, 0x1, -R3.reuse ;  /* 0x000000011b1bd824 */ /* 0x100fe200078e0a03 */
[C---:B------:R-:W-:Y:S01]  /*1e40*/  LOP3.LUT R237, R0.reuse, 0x3c, RZ, 0xfc, !PT ;  /* 0x0000003c00ed7812 */ /* 0x040fe200078efcff */
[--C-:B------:R-:W-:Y:S01]  /*1e50*/  @!P4 IMAD.IADD R25, R25, 0x1, -R3.reuse ;  /* 0x000000011919c824 */ /* 0x100fe200078e0a03 */
[----:B------:R-:W-:Y:S01]  /*1e60*/  LOP3.LUT R248, R0, 0x24, RZ, 0xfc, !PT ;  /* 0x0000002400f87812 */ /* 0x000fe200078efcff */
[--C-:B------:R-:W-:Y:S01]  /*1e70*/  @!P3 IMAD.IADD R26, R26, 0x1, -R3.reuse ;  /* 0x000000011a1ab824 */ /* 0x100fe200078e0a03 */
[----:B------:R-:W-:Y:S01]  /*1e80*/  ISETP.GT.U32.AND P5, PT, R3, R27, PT ;  /* 0x0000001b0300720c */ /* 0x000fe20003fa4070 */
[----:B------:R-:W-:Y:S01]  /*1e90*/  @!P1 IMAD.IADD R23, R23, 0x1, -R3 ;  /* 0x0000000117179824 */ /* 0x000fe200078e0a03 */
[----:B------:R-:W-:Y:S01]  /*1ea0*/  ISETP.GT.U32.AND P3, PT, R3, R28, PT ;  /* 0x0000001c0300720c */ /* 0x000fe20003f64070 */
[----:B------:R-:W-:Y:S01]  /*1eb0*/  @!P2 IMAD.MOV R25, RZ, RZ, -R25 ;  /* 0x000000ffff19a224 */ /* 0x000fe200078e0a19 */
[----:B------:R-:W-:Y:S01]  /*1ec0*/  ISETP.GE.AND P1, PT, R29, RZ, PT ;  /* 0x000000ff1d00720c */ /* 0x000fe20003f26270 */
[----:B------:R-:W-:Y:S01]  /*1ed0*/  @!P0 IMAD.MOV R23, RZ, RZ, -R23 ;  /* 0x000000ffff178224 */ /* 0x000fe200078e0a17 */
[----:B------:R-:W-:Y:S01]  /*1ee0*/  ISETP.GE.AND P2, PT, R30, RZ, PT ;  /* 0x000000ff1e00720c */ /* 0x000fe20003f46270 */
[----:B------:R-:W-:Y:S01]  /*1ef0*/  IMAD.HI.U32 R30, R5, R34, RZ ;  /* 0x00000022051e7227 */ /* 0x000fe200078e00ff */
[----:B------:R-:W-:-:S02]  /*1f00*/  LOP3.LUT R29, R4, 0x28, RZ, 0xfc, !PT ;  /* 0x00000028041d7812 */ /* 0x000fc400078efcff */
[----:B------:R-:W-:Y:S01]  /*1f10*/  ISETP.GE.AND P0, PT, R31, RZ, PT ;  /* 0x000000ff1f00720c */ /* 0x000fe20003f06270 */
[----:B------:R-:W-:Y:S01]  /*1f20*/  IMAD.MOV R30, RZ, RZ, -R30 ;  /* 0x000000ffff1e7224 */ /* 0x000fe200078e0a1e */
[----:B------:R-:W-:Y:S01]  /*1f30*/  ISETP.GE.AND P4, PT, R29, RZ, PT ;  /* 0x000000ff1d00720c */ /* 0x000fe20003f86270 */
[--C-:B------:R-:W-:Y:S01]  /*1f40*/  @!P5 IMAD.IADD R27, R27, 0x1, -R3.reuse ;  /* 0x000000011b1bd824 */ /* 0x100fe200078e0a03 */
[----:B------:R-:W-:Y:S01]  /*1f50*/  IABS R29, R29 ;  /* 0x0000001d001d7213 */ /* 0x000fe20000000000 */
[----:B------:R-:W-:Y:S01]  /*1f60*/  @!P3 IMAD.IADD R28, R28, 0x1, -R3 ;  /* 0x000000011c1cb824 */ /* 0x000fe200078e0a03 */
[----:B------:R-:W-:Y:S01]  /*1f70*/  LOP3.LUT R31, R4, 0x26, RZ, 0xfc, !PT ;  /* 0x00000026041f7812 */ /* 0x000fe200078efcff */
[----:B------:R-:W-:Y:S01]  /*1f80*/  IMAD R30, R3, R30, R34 ;  /* 0x0000001e031e7224 */ /* 0x000fe200078e0222 */
[----:B------:R-:W-:Y:S01]  /*1f90*/  IABS R34, R35 ;  /* 0x0000002300227213 */ /* 0x000fe20000000000 */
[----:B------:R-:W-:Y:S01]  /*1fa0*/  IMAD.MOV.U32 R32, RZ, RZ, R29 ;  /* 0x000000ffff207224 */ /* 0x000fe200078e001d */
[----:B------:R-:W-:Y:S01]  /*1fb0*/  IABS R36, R31 ;  /* 0x0000001f00247213 */ /* 0x000fe20000000000 */
[----:B------:R-:W-:Y:S01]  /*1fc0*/  @!P1 IMAD.MOV R26, RZ, RZ, -R26 ;  /* 0x000000ffff1a9224 */ /* 0x000fe200078e0a1a */
[----:B------:R-:W-:Y:S01]  /*1fd0*/  ISETP.GE.AND P1, PT, R31, RZ, PT ;  /* 0x000000ff1f00720c */ /* 0x000fe20003f26270 */
[----:B------:R-:W-:Y:S01]  /*1fe0*/  @!P6 IMAD.MOV R27, RZ, RZ, -R27 ;  /* 0x000000ffff1be224 */ /* 0x000fe200078e0a1b */
[----:B------:R-:W-:Y:S01]  /*1ff0*/  ISETP.GT.U32.AND P3, PT, R3, R28, PT ;  /* 0x0000001c0300720c */ /* 0x000fe20003f64070 */
[----:B------:R-:W-:Y:S01]  /*2000*/  IMAD.HI.U32 R29, R5, R32, RZ ;  /* 0x00000020051d7227 */ /* 0x000fe200078e00ff */
[----:B------:R-:W-:-:S02]  /*2010*/  ISETP.GT.U32.AND P6, PT, R3, R30, PT ;  /* 0x0000001e0300720c */ /* 0x000fc40003fc4070 */
[C---:B------:R-:W-:Y:S01]  /*2020*/  LOP3.LUT R240, R0.reuse, 0x36, RZ, 0xfc, !PT ;  /* 0x0000003600f07812 */ /* 0x040fe200078efcff */
[----:B------:R-:W-:Y:S01]  /*2030*/  IMAD.HI.U32 R31, R5, R36, RZ ;  /* 0x00000024051f7227 */ /* 0x000fe200078e00ff */
[C---:B------:R-:W-:Y:S02]  /*2040*/  LOP3.LUT R251, R0.reuse, 0x1c, RZ, 0xfc, !PT ;  /* 0x0000001c00fb7812 */ /* 0x040fe400078efcff */
[C---:B------:R-:W-:Y:S01]  /*2050*/  LOP3.LUT R243, R0.reuse, 0x30, RZ, 0xfc, !PT ;  /* 0x0000003000f37812 */ /* 0x040fe200078efcff */
[----:B------:R-:W-:Y:S01]  /*2060*/  IMAD.MOV R29, RZ, RZ, -R29 ;  /* 0x000000ffff1d7224 */ /* 0x000fe200078e0a1d */
[C---:B------:R-:W-:Y:S01]  /*2070*/  LOP3.LUT R127, R0.reuse, 0x16, RZ, 0xfc, !PT ;  /* 0x00000016007f7812 */ /* 0x040fe200078efcff */
[----:B------:R-:W-:Y:S01]  /*2080*/  IMAD.MOV R31, RZ, RZ, -R31 ;  /* 0x000000ffff1f7224 */ /* 0x000fe200078e0a1f */
[C---:B------:R-:W-:Y:S01]  /*2090*/  LOP3.LUT R246, R0.reuse, 0x28, RZ, 0xfc, !PT ;  /* 0x0000002800f67812 */ /* 0x040fe200078efcff */
[C---:B------:R-:W-:Y:S01]  /*20a0*/  IMAD R29, R3.reuse, R29, R32 ;  /* 0x0000001d031d7224 */ /* 0x040fe200078e0220 */
[----:B------:R-:W-:Y:S01]  /*20b0*/  LOP3.LUT R125, R0, 0x12, RZ, 0xfc, !PT ;  /* 0x00000012007d7812 */ /* 0x000fe200078efcff */
[C---:B------:R-:W-:Y:S01]  /*20c0*/  IMAD R31, R3.reuse, R31, R36 ;  /* 0x0000001f031f7224 */ /* 0x040fe200078e0224 */
[----:B------:R-:W-:Y:S01]  /*20d0*/  IABS R36, R37 ;  /* 0x0000002500247213 */ /* 0x000fe20000000000 */
[--C-:B------:R-:W-:Y:S01]  /*20e0*/  @!P3 IMAD.IADD R28, R28, 0x1, -R3.reuse ;  /* 0x000000011c1cb824 */ /* 0x100fe200078e0a03 */
[C---:B------:R-:W-:Y:S01]  /*20f0*/  ISETP.GT.U32.AND P5, PT, R3.reuse, R29, PT ;  /* 0x0000001d0300720c */ /* 0x040fe20003fa4070 */
[----:B------:R-:W-:Y:S01]  /*2100*/  @!P6 IMAD.IADD R30, R30, 0x1, -R3 ;  /* 0x000000011e1ee824 */ /* 0x000fe200078e0a03 */
[----:B------:R-:W-:Y:S01]  /*2110*/  ISETP.GT.U32.AND P3, PT, R3, R31, PT ;  /* 0x0000001f0300720c */ /* 0x000fe20003f64070 */
[----:B------:R-:W-:Y:S01]  /*2120*/  IMAD.HI.U32 R32, R5, R34, RZ ;  /* 0x0000002205207227 */ /* 0x000fe200078e00ff */
[----:B------:R-:W-:-:S02]  /*2130*/  LOP3.LUT R249, R0, 0x22, RZ, 0xfc, !PT ;  /* 0x0000002200f97812 */ /* 0x000fc400078efcff */
[----:B------:R-:W-:Y:S01]  /*2140*/  ISETP.GT.U32.AND P6, PT, R3, R30, PT ;  /* 0x0000001e0300720c */ /* 0x000fe20003fc4070 */
[----:B------:R-:W-:Y:S01]  /*2150*/  IMAD.MOV R32, RZ, RZ, -R32 ;  /* 0x000000ffff207224 */ /* 0x000fe200078e0a20 */
[----:B------:R-:W-:Y:S01]  /*2160*/  LEA.HI R207, R133, 0x7e, RZ, 0x1a ;  /* 0x0000007e85cf7811 */ /* 0x000fe200078fd0ff */
[----:B------:R-:W-:Y:S01]  /*2170*/  IMAD.HI.U32 R33, R5, R36, RZ ;  /* 0x0000002405217227 */ /* 0x000fe200078e00ff */
[----:B------:R-:W-:Y:S02]  /*2180*/  LEA.HI R206, R133, 0x6e, RZ, 0x1a ;  /* 0x0000006e85ce7811 */ /* 0x000fe400078fd0ff */
[C---:B------:R-:W-:Y:S01]  /*2190*/  LOP3.LUT R123, R0.reuse, 0xc, RZ, 0xfc, !PT ;  /* 0x0000000c007b7812 */ /* 0x040fe200078efcff */
[--C-:B------:R-:W-:Y:S01]  /*21a0*/  @!P5 IMAD.IADD R29, R29, 0x1, -R3.reuse ;  /* 0x000000011d1dd824 */ /* 0x100fe200078e0a03 */
[----:B------:R-:W-:Y:S01]  /*21b0*/  LOP3.LUT R252, R0, 0x1a, RZ, 0xfc, !PT ;  /* 0x0000001a00fc7812 */ /* 0x000fe200078efcff */
[--C-:B------:R-:W-:Y:S02]  /*21c0*/  @!P3 IMAD.IADD R31, R31, 0x1, -R3.reuse ;  /* 0x000000011f1fb824 */ /* 0x100fe400078e0a03 */
[C---:B------:R-:W-:Y:S01]  /*21d0*/  IMAD R32, R3.reuse, R32, R34 ;  /* 0x0000002003207224 */ /* 0x040fe200078e0222 */
[C---:B------:R-:W-:Y:S01]  /*21e0*/  ISETP.GT.U32.AND P5, PT, R3.reuse, R29, PT ;  /* 0x0000001d0300720c */ /* 0x040fe20003fa4070 */
[----:B------:R-:W-:Y:S01]  /*21f0*/  @!P6 IMAD.IADD R30, R30, 0x1, -R3 ;  /* 0x000000011e1ee824 */ /* 0x000fe200078e0a03 */
[C---:B------:R-:W-:Y:S01]  /*2200*/  ISETP.GT.U32.AND P3, PT, R3.reuse, R31, PT ;  /* 0x0000001f0300720c */ /* 0x040fe20003f64070 */
[----:B------:R-:W-:Y:S01]  /*2210*/  @!P0 IMAD.MOV R28, RZ, RZ, -R28 ;  /* 0x000000ffff1c8224 */ /* 0x000fe200078e0a1c */
[----:B------:R-:W-:Y:S01]  /*2220*/  ISETP.GT.U32.AND P6, PT, R3, R32, PT ;  /* 0x000000200300720c */ /* 0x000fe20003fc4070 */
[----:B------:R-:W-:Y:S01]  /*2230*/  IMAD.MOV R33, RZ, RZ, -R33 ;  /* 0x000000ffff217224 */ /* 0x000fe200078e0a21 */
[----:B------:R-:W-:Y:S01]  /*2240*/  ISETP.GE.AND P0, PT, R35, RZ, PT ;  /* 0x000000ff2300720c */ /* 0x000fe20003f06270 */
[----:B------:R-:W-:Y:S01]  /*2250*/  IMAD.HI.U32 R34, R5, R38, RZ ;  /* 0x0000002605227227 */ /* 0x000fe200078e00ff */
[----:B------:R-:W-:-:S03]  /*2260*/  LOP3.LUT R35, R4, 0x22, RZ, 0xfc, !PT ;  /* 0x0000002204237812 */ /* 0x000fc600078efcff */
[----:B------:R-:W-:Y:S01]  /*2270*/  IMAD R33, R3, R33, R36 ;  /* 0x0000002103217224 */ /* 0x000fe200078e0224 */
[----:B------:R-:W-:Y:S01]  /*2280*/  IABS R36, R35 ;  /* 0x0000002300247213 */ /* 0x000fe20000000000 */
[--C-:B------:R-:W-:Y:S01]  /*2290*/  @!P5 IMAD.IADD R29, R29, 0x1, -R3.reuse ;  /* 0x000000011d1dd824 */ /* 0x100fe200078e0a03 */
[----:B------:R-:W-:Y:S01]  /*22a0*/  ISETP.GE.AND P5, PT, R37, RZ, PT ;  /* 0x000000ff2500720c */ /* 0x000fe20003fa6270 */
[--C-:B------:R-:W-:Y:S01]  /*22b0*/  @!P3 IMAD.IADD R31, R31, 0x1, -R3.reuse ;  /* 0x000000011f1fb824 */ /* 0x100fe200078e0a03 */
[----:B------:R-:W-:Y:S01]  /*22c0*/  LOP3.LUT R37, R4, 0x21, RZ, 0xfc, !PT ;  /* 0x0000002104257812 */ /* 0x000fe200078efcff */
[----:B------:R-:W-:Y:S01]  /*22d0*/  @!P6 IMAD.IADD R32, R32, 0x1, -R3 ;  /* 0x000000012020e824 */ /* 0x000fe200078e0a03 */
[----:B------:R-:W-:Y:S01]  /*22e0*/  ISETP.GE.AND P6, PT, R35, RZ, PT ;  /* 0x000000ff2300720c */ /* 0x000fe20003fc6270 */
[----:B------:R-:W-:Y:S01]  /*22f0*/  @!P4 IMAD.MOV R29, RZ, RZ, -R29 ;  /* 0x000000ffff1dc224 */ /* 0x000fe200078e0a1d */
[C---:B------:R-:W-:Y:S01]  /*2300*/  ISETP.GT.U32.AND P4, PT, R3.reuse, R33, PT ;  /* 0x000000210300720c */ /* 0x040fe20003f84070 */
[----:B------:R-:W-:Y:S01]  /*2310*/  @!P1 IMAD.MOV R31, RZ, RZ, -R31 ;  /* 0x000000ffff1f9224 */ /* 0x000fe200078e0a1f */
[----:B------:R-:W-:Y:S01]  /*2320*/  ISETP.GT.U32.AND P1, PT, R3, R32, PT ;  /* 0x000000200300720c */ /* 0x000fe20003f24070 */
[----:B------:R-:W-:Y:S01]  /*2330*/  IMAD.HI.U32 R35, R5, R36, RZ ;  /* 0x0000002405237227 */ /* 0x000fe200078e00ff */
[----:B------:R-:W-:-:S03]  /*2340*/  IABS R40, R37 ;  /* 0x0000002500287213 */ /* 0x000fc60000000000 */
[----:B------:R-:W-:Y:S02]  /*2350*/  IMAD.MOV R35, RZ, RZ, -R35 ;  /* 0x000000ffff237224 */ /* 0x000fe400078e0a23 */
[----:B------:R-:W-:Y:S02]  /*2360*/  IMAD.MOV R34, RZ, RZ, -R34 ;  /* 0x000000ffff227224 */ /* 0x000fe400078e0a22 */
[----:B------:R-:W-:Y:S02]  /*2370*/  IMAD R35, R3, R35, R36 ;  /* 0x0000002303237224 */ /* 0x000fe400078e0224 */
[--C-:B------:R-:W-:Y:S02]  /*2380*/  @!P4 IMAD.IADD R33, R33, 0x1, -R3.reuse ;  /* 0x000000012121c824 */ /* 0x100fe400078e0a03 */
[----:B------:R-:W-:Y:S01]  /*2390*/  @!P1 IMAD.IADD R32, R32, 0x1, -R3 ;  /* 0x0000000120209824 */ /* 0x000fe200078e0a03 */
[C---:B------:R-:W-:Y:S01]  /*23a0*/  ISETP.GT.U32.AND P1, PT, R3.reuse, R35, PT ;  /* 0x000000230300720c */ /* 0x040fe20003f24070 */
[----:B------:R-:W-:Y:S01]  /*23b0*/  @!P2 IMAD.MOV R30, RZ, RZ, -R30 ;  /* 0x000000ffff1ea224 */ /* 0x000fe200078e0a1e */
[C---:B------:R-:W-:Y:S01]  /*23c0*/  ISETP.GT.U32.AND P4, PT, R3.reuse, R33, PT ;  /* 0x000000210300720c */ /* 0x040fe20003f84070 */
[----:B------:R-:W-:Y:S01]  /*23d0*/  IMAD R34, R3, R34, R38 ;  /* 0x0000002203227224 */ /* 0x000fe200078e0226 */
[----:B------:R-:W-:Y:S01]  /*23e0*/  ISETP.GE.AND P2, PT, R39, RZ, PT ;  /* 0x000000ff2700720c */ /* 0x000fe20003f46270 */
[----:B------:R-:W-:Y:S01]  /*23f0*/  @!P0 IMAD.MOV R32, RZ, RZ, -R32 ;  /* 0x000000ffff208224 */ /* 0x000fe200078e0a20 */
[----:B------:R-:W-:Y:S01]  /*2400*/  LOP3.LUT R39, R4, 0x20, RZ, 0xfc, !PT ;  /* 0x0000002004277812 */ /* 0x000fe200078efcff */
[----:B------:R-:W-:Y:S01]  /*2410*/  IMAD.HI.U32 R36, R5, R40, RZ ;  /* 0x0000002805247227 */ /* 0x000fe200078e00ff */
[----:B------:R-:W-:-:S02]  /*2420*/  ISETP.GT.U32.AND P3, PT, R3, R34, PT ;  /* 0x000000220300720c */ /* 0x000fc40003f64070 */
[----:B------:R-:W-:Y:S01]  /*2430*/  IABS R42, R39 ;  /* 0x00000027002a7213 */ /* 0x000fe20000000000 */
[----:B------:R-:W-:-:S04]  /*2440*/  IMAD.HI.U32 R38, R5, R44, RZ ;  /* 0x0000002c05267227 */ /* 0x000fc800078e00ff */
[--C-:B------:R-:W-:Y:S01]  /*2450*/  @!P1 IMAD.IADD R35, R35, 0x1, -R3.reuse ;  /* 0x0000000123239824 */ /* 0x100fe200078e0a03 */
[----:B------:R-:W-:Y:S01]  /*2460*/  ISETP.GE.AND P1, PT, R43, RZ, PT ;  /* 0x000000ff2b00720c */ /* 0x000fe20003f26270 */
[----:B------:R-:W-:Y:S01]  /*2470*/  @!P4 IMAD.IADD R33, R33, 0x1, -R3 ;  /* 0x000000012121c824 */ /* 0x000fe200078e0a03 */
[----:B------:R-:W-:Y:S01]  /*2480*/  ISETP.GE.AND P4, PT, R37, RZ, PT ;  /* 0x000000ff2500720c */ /* 0x000fe20003f86270 */
[----:B------:R-:W-:Y:S01]  /*2490*/  IMAD.HI.U32 R37, R5, R42, RZ ;  /* 0x0000002a05257227 */ /* 0x000fe200078e00ff */
[----:B------:R-:W-:-:S03]  /*24a0*/  ISETP.GT.U32.AND P0, PT, R3, R35, PT ;  /* 0x000000230300720c */ /* 0x000fc60003f04070 */
[----:B------:R-:W-:Y:S02]  /*24b0*/  IMAD.MOV R37, RZ, RZ, -R37 ;  /* 0x000000ffff257224 */ /* 0x000fe400078e0a25 */
[--C-:B------:R-:W-:Y:S02]  /*24c0*/  @!P3 IMAD.IADD R34, R34, 0x1, -R3.reuse ;  /* 0x000000012222b824 */ /* 0x100fe400078e0a03 */
[C---:B------:R-:W-:Y:S02]  /*24d0*/  IMAD R37, R3.reuse, R37, R42 ;  /* 0x0000002503257224 */ /* 0x040fe400078e022a */
[----:B------:R-:W-:Y:S01]  /*24e0*/  IMAD.MOV R36, RZ, RZ, -R36 ;  /* 0x000000ffff247224 */ /* 0x000fe200078e0a24 */
[----:B------:R-:W-:Y:S01]  /*24f0*/  ISETP.GT.U32.AND P3, PT, R3, R34, PT ;  /* 0x000000220300720c */ /* 0x000fe20003f64070 */
[----:B------:R-:W-:Y:S02]  /*2500*/  IMAD.MOV R38, RZ, RZ, -R38 ;  /* 0x000000ffff267224 */ /* 0x000fe400078e0a26 */
[----:B------:R-:W-:Y:S01]  /*2510*/  @!P0 IMAD.IADD R35, R35, 0x1, -R3 ;  /* 0x0000000123238824 */ /* 0x000fe200078e0a03 */
[C---:B------:R-:W-:Y:S01]  /*2520*/  ISETP.GT.U32.AND P0, PT, R3.reuse, R37, PT ;  /* 0x000000250300720c */ /* 0x040fe20003f04070 */
[----:B------:R-:W-:-:S02]  /*2530*/  IMAD R36, R3, R36, R40 ;  /* 0x0000002403247224 */ /* 0x000fc400078e0228 */
[C---:B------:R-:W-:Y:S01]  /*2540*/  IMAD R40, R3.reuse, R38, R44 ;  /* 0x0000002603287224 */ /* 0x040fe200078e022c */
[----:B------:R-:W-:Y:S01]  /*2550*/  LOP3.LUT R38, R4, 0x1e, RZ, 0xfc, !PT ;  /* 0x0000001e04267812 */ /* 0x000fe200078efcff */
[----:B------:R-:W-:Y:S01]  /*2560*/  @!P5 IMAD.MOV R33, RZ, RZ, -R33 ;  /* 0x000000ffff21d224 */ /* 0x000fe200078e0a21 */
[C---:B------:R-:W-:Y:S01]  /*2570*/  ISETP.GT.U32.AND P5, PT, R3.reuse, R36, PT ;  /* 0x000000240300720c */ /* 0x040fe20003fa4070 */
[----:B------:R-:W-:Y:S01]  /*2580*/  @!P6 IMAD.MOV R35, RZ, RZ, -R35 ;  /* 0x000000ffff23e224 */ /* 0x000fe200078e0a23 */
[----:B------:R-:W-:Y:S01]  /*2590*/  IABS R44, R38 ;  /* 0x00000026002c7213 */ /* 0x000fe20000000000 */
[----:B------:R-:W-:Y:S01]  /*25a0*/  @!P3 IMAD.IADD R34, R34, 0x1, -R3 ;  /* 0x000000012222b824 */ /* 0x000fe200078e0a03 */
[----:B------:R-:W-:Y:S01]  /*25b0*/  ISETP.GT.U32.AND P6, PT, R3, R40, PT ;  /* 0x000000280300720c */ /* 0x000fe20003fc4070 */
[----:B------:R-:W-:Y:S01]  /*25c0*/  IMAD.HI.U32 R43, R5, R50, RZ ;  /* 0x00000032052b7227 */ /* 0x000fe200078e00ff */
[----:B------:R-:W-:-:S03]  /*25d0*/  ISETP.GE.AND P3, PT, R39, RZ, PT ;  /* 0x000000ff2700720c */ /* 0x000fc60003f66270 */
[----:B------:R-:W-:Y:S02]  /*25e0*/  @!P0 IMAD.IADD R37, R37, 0x1, -R3 ;  /* 0x0000000125258824 */ /* 0x000fe400078e0a03 */
[----:B------:R-:W-:Y:S01]  /*25f0*/  @!P2 IMAD.MOV R34, RZ, RZ, -R34 ;  /* 0x000000ffff22a224 */ /* 0x000fe200078e0a22 */
[----:B------:R-:W-:Y:S01]  /*2600*/  ISETP.GE.AND P2, PT, R38, RZ, PT ;  /* 0x000000ff2600720c */ /* 0x000fe20003f46270 */
[----:B------:R-:W-:Y:S01]  /*2610*/  IMAD.HI.U32 R38, R5, R44, RZ ;  /* 0x0000002c05267227 */ /* 0x000fe200078e00ff */
[----:B------:R-:W-:-:S03]  /*2620*/  ISETP.GT.U32.AND P0, PT, R3, R37, PT ;  /* 0x000000250300720c */ /* 0x000fc60003f04070 */
[----:B------:R-:W-:Y:S02]  /*2630*/  IMAD.MOV R38, RZ, RZ, -R38 ;  /* 0x000000ffff267224 */ /* 0x000fe400078e0a26 */
[----:B------:R-:W-:Y:S02]  /*2640*/  @!P5 IMAD.IADD R36, R36, 0x1, -R3 ;  /* 0x000000012424d824 */ /* 0x000fe400078e0a03 */
[----:B------:R-:W-:Y:S02]  /*2650*/  IMAD R38, R3, R38, R44 ;  /* 0x0000002603267224 */ /* 0x000fe400078e022c */
[----:B------:R-:W-:Y:S01]  /*2660*/  IMAD.HI.U32 R39, R5, R46, RZ ;  /* 0x0000002e05277227 */ /* 0x000fe200078e00ff */
[----:B------:R-:W-:-:S03]  /*2670*/  ISETP.GT.U32.AND P5, PT, R3, R36, PT ;  /* 0x000000240300720c */ /* 0x000fc60003fa4070 */
[----:B------:R-:W-:Y:S01]  /*2680*/  @!P0 IMAD.IADD R37, R37, 0x1, -R3 ;  /* 0x0000000125258824 */ /* 0x000fe200078e0a03 */
[C---:B------:R-:W-:Y:S01]  /*2690*/  ISETP.GT.U32.AND P0, PT, R3.reuse, R38, PT ;  /* 0x000000260300720c */ /* 0x040fe20003f04070 */
[----:B------:R-:W-:Y:S02]  /*26a0*/  IMAD.MOV R39, RZ, RZ, -R39 ;  /* 0x000000ffff277224 */ /* 0x000fe400078e0a27 */
[----:B------:R-:W-:Y:S02]  /*26b0*/  @!P6 IMAD.IADD R40, R40, 0x1, -R3 ;  /* 0x000000012828e824 */ /* 0x000fe400078e0a03 */
[----:B------:R-:W-:Y:S01]  /*26c0*/  IMAD R39, R3, R39, R46 ;  /* 0x0000002703277224 */ /* 0x000fe200078e022e */
[----:B------:R-:W-:Y:S01]  /*26d0*/  IABS R46, R51 ;  /* 0x00000033002e7213 */ /* 0x000fe20000000000 */
[----:B------:R-:W-:-:S03]  /*26e0*/  IMAD.HI.U32 R42, R5, R48, RZ ;  /* 0x00000030052a7227 */ /* 0x000fc600078e00ff */
[----:B------:R-:W-:Y:S01]  /*26f0*/  ISETP.GT.U32.AND P6, PT, R3, R39, PT ;  /* 0x000000270300720c */ /* 0x000fe20003fc4070 */
[--C-:B------:R-:W-:Y:S01]  /*2700*/  @!P5 IMAD.IADD R36, R36, 0x1, -R3.reuse ;  /* 0x000000012424d824 */ /* 0x100fe200078e0a03 */
[----:B------:R-:W-:Y:S01]  /*2710*/  ISETP.GE.AND P5, PT, R45, RZ, PT ;  /* 0x000000ff2d00720c */ /* 0x000fe20003fa6270 */
[----:B------:R-:W-:Y:S01]  /*2720*/  @!P0 IMAD.IADD R38, R38, 0x1, -R3 ;  /* 0x0000000126268824 */ /* 0x000fe200078e0a03 */
[C---:B------:R-:W-:Y:S01]  /*2730*/  ISETP.GT.U32.AND P0, PT, R3.reuse, R40, PT ;  /* 0x000000280300720c */ /* 0x040fe20003f04070 */
[----:B------:R-:W-:Y:S02]  /*2740*/  IMAD.MOV R43, RZ, RZ, -R43 ;  /* 0x000000ffff2b7224 */ /* 0x000fe400078e0a2b */
[----:B------:R-:W-:Y:S02]  /*2750*/  IMAD.MOV R42, RZ, RZ, -R42 ;  /* 0x000000ffff2a7224 */ /* 0x000fe400078e0a2a */
[----:B------:R-:W-:Y:S01]  /*2760*/  @!P4 IMAD.MOV R36, RZ, RZ, -R36 ;  /* 0x000000ffff24c224 */ /* 0x000fe200078e0a24 */
[C---:B------:R-:W-:Y:S01]  /*2770*/  ISETP.GT.U32.AND P4, PT, R3.reuse, R38, PT ;  /* 0x000000260300720c */ /* 0x040fe20003f84070 */
[C---:B------:R-:W-:Y:S01]  /*2780*/  IMAD R44, R3.reuse, R43, R50 ;  /* 0x0000002b032c7224 */ /* 0x040fe200078e0232 */
[----:B------:R-:W-:Y:S01]  /*2790*/  IABS R50, R55 ;  /* 0x0000003700327213 */ /* 0x000fe20000000000 */
[----:B------:R-:W-:Y:S01]  /*27a0*/  IMAD R42, R3, R42, R48 ;  /* 0x0000002a032a7224 */ /* 0x000fe200078e0230 */
[----:B------:R-:W-:Y:S01]  /*27b0*/  IABS R48, R53 ;  /* 0x0000003500307213 */ /* 0x000fe20000000000 */
[----:B------:R-:W-:-:S04]  /*27c0*/  IMAD.HI.U32 R43, R5, R46, RZ ;  /* 0x0000002e052b7227 */ /* 0x000fc800078e00ff */
[----:B------:R-:W-:Y:S02]  /*27d0*/  IMAD.MOV R43, RZ, RZ, -R43 ;  /* 0x000000ffff2b7224 */ /* 0x000fe400078e0a2b */
[----:B------:R-:W-:Y:S01]  /*27e0*/  @!P3 IMAD.MOV R37, RZ, RZ, -R37 ;  /* 0x000000ffff25b224 */ /* 0x000fe200078e0a25 */
[C---:B------:R-:W-:Y:S01]  /*27f0*/  ISETP.GT.U32.AND P3, PT, R3.reuse, R42, PT ;  /* 0x0000002a0300720c */ /* 0x040fe20003f64070 */
[----:B------:R-:W-:Y:S01]  /*2800*/  @!P0 IMAD.IADD R40, R40, 0x1, -R3 ;  /* 0x0000000128288824 */ /* 0x000fe200078e0a03 */
[----:B------:R-:W-:Y:S01]  /*2810*/  ISETP.GT.U32.AND P0, PT, R3, R44, PT ;  /* 0x0000002c0300720c */ /* 0x000fe20003f04070 */
[----:B------:R-:W-:-:S04]  /*2820*/  IMAD.HI.U32 R45, R5, R48, RZ ;  /* 0x00000030052d7227 */ /* 0x000fc800078e00ff */
[----:B------:R-:W-:Y:S02]  /*2830*/  @!P6 IMAD.IADD R39, R39, 0x1, -R3 ;  /* 0x000000012727e824 */ /* 0x000fe400078e0a03 */
[C---:B------:R-:W-:Y:S02]  /*2840*/  IMAD R46, R3.reuse, R43, R46 ;  /* 0x0000002b032e7224 */ /* 0x040fe400078e022e */
[----:B------:R-:W-:Y:S01]  /*2850*/  IMAD.MOV R45, RZ, RZ, -R45 ;  /* 0x000000ffff2d7224 */ /* 0x000fe200078e0a2d */
[C---:B------:R-:W-:Y:S01]  /*2860*/  ISETP.GT.U32.AND P6, PT, R3.reuse, R39, PT ;  /* 0x000000270300720c */ /* 0x040fe20003fc4070 */
[--C-:B------:R-:W-:Y:S01]  /*2870*/  @!P4 IMAD.IADD R38, R38, 0x1, -R3.reuse ;  /* 0x000000012626c824 */ /* 0x100fe200078e0a03 */
[C---:B------:R-:W-:Y:S01]  /*2880*/  ISETP.GT.U32.AND P4, PT, R3.reuse, R46, PT ;  /* 0x0000002e0300720c */ /* 0x040fe20003f84070 */
[----:B------:R-:W-:Y:S02]  /*2890*/  IMAD R48, R3, R45, R48 ;  /* 0x0000002d03307224 */ /* 0x000fe400078e0230 */
[----:B------:R-:W-:-:S02]  /*28a0*/  @!P3 IMAD.IADD R42, R42, 0x1, -R3 ;  /* 0x000000012a2ab824 */ /* 0x000fc400078e0a03 */
[----:B------:R-:W-:Y:S01]  /*28b0*/  @!P0 IMAD.IADD R44, R44, 0x1, -R3 ;  /* 0x000000012c2c8824 */ /* 0x000fe200078e0a03 */
[----:B------:R-:W-:Y:S01]  /*28c0*/  ISETP.GT.U32.AND P3, PT, R3, R48, PT ;  /* 0x000000300300720c */ /* 0x000fe20003f64070 */
[----:B------:R-:W-:Y:S01]  /*28d0*/  IMAD.HI.U32 R43, R5, R50, RZ ;  /* 0x00000032052b7227 */ /* 0x000fe200078e00ff */
[----:B------:R-:W-:Y:S02]  /*28e0*/  ISETP.GE.AND P0, PT, R49, RZ, PT ;  /* 0x000000ff3100720c */ /* 0x000fe40003f06270 */
[----:B------:R-:W-:Y:S01]  /*28f0*/  LOP3.LUT R49, R4, 0x15, RZ, 0xfc, !PT ;  /* 0x0000001504317812 */ /* 0x000fe200078efcff */
[----:B------:R-:W-:Y:S01]  /*2900*/  @!P1 IMAD.MOV R40, RZ, RZ, -R40 ;  /* 0x000000ffff289224 */ /* 0x000fe200078e0a28 */
[----:B------:R-:W-:Y:S01]  /*2910*/  ISETP.GT.U32.AND P1, PT, R3, R44, PT ;  /* 0x0000002c0300720c */ /* 0x000fe20003f24070 */
[----:B------:R-:W-:Y:S01]  /*2920*/  IMAD.HI.U32 R45, R5, R52, RZ ;  /* 0x00000034052d7227 */ /* 0x000fe200078e00ff */
[----:B------:R-:W-:-:S03]  /*2930*/  IABS R56, R49 ;  /* 0x0000003100387213 */ /* 0x000fc60000000000 */
[----:B------:R-:W-:Y:S02]  /*2940*/  IMAD.MOV R43, RZ, RZ, -R43 ;  /* 0x000000ffff2b7224 */ /* 0x000fe400078e0a2b */
[--C-:B------:R-:W-:Y:S01]  /*2950*/  @!P6 IMAD.IADD R39, R39, 0x1, -R3.reuse ;  /* 0x000000012727e824 */ /* 0x100fe200078e0a03 */
[----:B------:R-:W-:Y:S01]  /*2960*/  ISETP.GE.AND P6, PT, R47, RZ, PT ;  /* 0x000000ff2f00720c */ /* 0x000fe20003fc6270 */
[----:B------:R-:W-:Y:S01]  /*2970*/  @!P4 IMAD.IADD R46, R46, 0x1, -R3 ;  /* 0x000000012e2ec824 */ /* 0x000fe200078e0a03 */
[C---:B------:R-:W-:Y:S01]  /*2980*/  ISETP.GT.U32.AND P4, PT, R3.reuse, R42, PT ;  /* 0x0000002a0300720c */ /* 0x040fe20003f84070 */
[----:B------:R-:W-:Y:S01]  /*2990*/  IMAD.MOV R45, RZ, RZ, -R45 ;  /* 0x000000ffff2d7224 */ /* 0x000fe200078e0a2d */
[----:B------:R-:W-:Y:S01]  /*29a0*/  LOP3.LUT R47, R4, 0x16, RZ, 0xfc, !PT ;  /* 0x00000016042f7812 */ /* 0x000fe200078efcff */
[C---:B------:R-:W-:Y:S02]  /*29b0*/  IMAD R50, R3.reuse, R43, R50 ;  /* 0x0000002b03327224 */ /* 0x040fe400078e0232 */
[C---:B------:R-:W-:Y:S01]  /*29c0*/  IMAD R52, R3.reuse, R45, R52 ;  /* 0x0000002d03347224 */ /* 0x040fe200078e0234 */
[----:B------:R-:W-:Y:S01]  /*29d0*/  IABS R54, R47 ;  /* 0x0000002f00367213 */ /* 0x000fe20000000000 */
[----:B------:R-:W-:Y:S01]  /*29e0*/  @!P3 IMAD.IADD R48, R48, 0x1, -R3 ;  /* 0x000000013030b824 */ /* 0x000fe200078e0a03 */
[C---:B------:R-:W-:Y:S01]  /*29f0*/  ISETP.GT.U32.AND P3, PT, R3.reuse, R46, PT ;  /* 0x0000002e0300720c */ /* 0x040fe20003f64070 */
[----:B------:R-:W-:Y:S01]  /*2a00*/  @!P5 IMAD.MOV R39, RZ, RZ, -R39 ;  /* 0x000000ffff27d224 */ /* 0x000fe200078e0a27 */
[C---:B------:R-:W-:Y:S01]  /*2a10*/  ISETP.GT.U32.AND P5, PT, R3.reuse, R50, PT ;  /* 0x000000320300720c */ /* 0x040fe20003fa4070 */
[----:B------:R-:W-:Y:S01]  /*2a20*/  @!P1 IMAD.IADD R44, R44, 0x1, -R3 ;  /* 0x000000012c2c9824 */ /* 0x000fe200078e0a03 */
[----:B------:R-:W-:Y:S01]  /*2a30*/  ISETP.GT.U32.AND P1, PT, R3, R52, PT ;  /* 0x000000340300720c */ /* 0x000fe20003f24070 */
[----:B------:R-:W-:-:S04]  /*2a40*/  IMAD.HI.U32 R43, R5, R54, RZ ;  /* 0x00000036052b7227 */ /* 0x000fc800078e00ff */
[----:B------:R-:W-:Y:S01]  /*2a50*/  @!P4 IMAD.IADD R42, R42, 0x1, -R3 ;  /* 0x000000012a2ac824 */ /* 0x000fe200078e0a03 */
[----:B------:R-:W-:Y:S01]  /*2a60*/  ISETP.GE.AND P4, PT, R51, RZ, PT ;  /* 0x000000ff3300720c */ /* 0x000fe20003f86270 */
[----:B------:R-:W-:Y:S01]  /*2a70*/  IMAD.MOV R45, RZ, RZ, -R43 ;  /* 0x000000ffff2d7224 */ /* 0x000fe200078e0a2b */
[----:B------:R-:W-:Y:S01]  /*2a80*/  LOP3.LUT R51, R4, 0xf, RZ, 0xfc, !PT ;  /* 0x0000000f04337812 */ /* 0x000fe200078efcff */
[----:B------:R-:W-:-:S04]  /*2a90*/  IMAD.HI.U32 R43, R5, R56, RZ ;  /* 0x00000038052b7227 */ /* 0x000fc800078e00ff */
[----:B------:R-:W-:Y:S01]  /*2aa0*/  @!P2 IMAD.MOV R38, RZ, RZ, -R38 ;  /* 0x000000ffff26a224 */ /* 0x000fe200078e0a26 */
[----:B------:R-:W-:Y:S01]  /*2ab0*/  ISETP.GT.U32.AND P2, PT, R3, R48, PT ;  /* 0x000000300300720c */ /* 0x000fe20003f44070 */
[--C-:B------:R-:W-:Y:S01]  /*2ac0*/  @!P3 IMAD.IADD R46, R46, 0x1, -R3.reuse ;  /* 0x000000012e2eb824 */ /* 0x100fe200078e0a03 */
[----:B------:R-:W-:Y:S01]  /*2ad0*/  ISETP.GE.AND P3, PT, R53, RZ, PT ;  /* 0x000000ff3500720c */ /* 0x000fe20003f66270 */
[----:B------:R-:W-:Y:S01]  /*2ae0*/  @!P5 IMAD.IADD R50, R50, 0x1, -R3 ;  /* 0x000000013232d824 */ /* 0x000fe200078e0a03 */
[----:B------:R-:W-:Y:S01]  /*2af0*/  ISETP.GE.AND P5, PT, R57, RZ, PT ;  /* 0x000000ff3900720c */ /* 0x000fe20003fa6270 */
[----:B------:R-:W-:Y:S01]  /*2b00*/  IMAD.MOV R43, RZ, RZ, -R43 ;  /* 0x000000ffff2b7224 */ /* 0x000fe200078e0a2b */
[C---:B------:R-:W-:Y:S01]  /*2b10*/  LOP3.LUT R53, R4.reuse, 0xd, RZ, 0xfc, !PT ;  /* 0x0000000d04357812 */ /* 0x040fe200078efcff */
[C---:B------:R-:W-:Y:S01]  /*2b20*/  IMAD R54, R3.reuse, R45, R54 ;  /* 0x0000002d03367224 */ /* 0x040fe200078e0236 */
[C---:B------:R-:W-:Y:S01]  /*2b30*/  LOP3.LUT R45, R4.reuse, 0x14, RZ, 0xfc, !PT ;  /* 0x00000014042d7812 */ /* 0x040fe200078efcff */
[----:B------:R-:W-:Y:S01]  /*2b40*/  IMAD.MOV.U32 R62, RZ, RZ, R42 ;  /* 0x000000ffff3e7224 */ /* 0x000fe200078e002a */
[----:B------:R-:W-:Y:S01]  /*2b50*/  LOP3.LUT R57, R4, 0xa, RZ, 0xfc, !PT ;  /* 0x0000000a04397812 */ /* 0x000fe200078efcff */
[--C-:B------:R-:W-:Y:S01]  /*2b60*/  @!P1 IMAD.IADD R52, R52, 0x1, -R3.reuse ;  /* 0x0000000134349824 */ /* 0x100fe200078e0a03 */
[C---:B------:R-:W-:Y:S01]  /*2b70*/  ISETP.GT.U32.AND P1, PT, R3.reuse, R50, PT ;  /* 0x000000320300720c */ /* 0x040fe20003f24070 */
[C---:B------:R-:W-:Y:S01]  /*2b80*/  IMAD R42, R3.reuse, R43, R56 ;  /* 0x0000002b032a7224 */ /* 0x040fe200078e0238 */
[----:B------:R-:W-:Y:S01]  /*2b90*/  IABS R43, R45 ;  /* 0x0000002d002b7213 */ /* 0x000fe20000000000 */
[----:B------:R-:W-:Y:S01]  /*2ba0*/  IMAD.MOV.U32 R66, RZ, RZ, R46 ;  /* 0x000000ffff427224 */ /* 0x000fe200078e002e */
[----:B------:R-:W-:Y:S01]  /*2bb0*/  IABS R56, R51 ;  /* 0x0000003300387213 */ /* 0x000fe20000000000 */
[----:B------:R-:W-:Y:S01]  /*2bc0*/  @!P6 IMAD.MOV R62, RZ, RZ, -R62 ;  /* 0x000000ffff3ee224 */ /* 0x000fe200078e0a3e */
[C---:B------:R-:W-:Y:S01]  /*2bd0*/  ISETP.GT.U32.AND P6, PT, R3.reuse, R54, PT ;  /* 0x000000360300720c */ /* 0x040fe20003fc4070 */
[----:B------:R-:W-:Y:S01]  /*2be0*/  @!P4 IMAD.MOV R66, RZ, RZ, -R66 ;  /* 0x000000ffff42c224 */ /* 0x000fe200078e0a42 */
[----:B------:R-:W-:Y:S01]  /*2bf0*/  ISETP.GT.U32.AND P4, PT, R3, R42, PT ;  /* 0x0000002a0300720c */ /* 0x000fe20003f84070 */
[--C-:B------:R-:W-:Y:S01]  /*2c00*/  @!P2 IMAD.IADD R48, R48, 0x1, -R3.reuse ;  /* 0x000000013030a824 */ /* 0x100fe200078e0a03 */
[----:B------:R-:W-:Y:S01]  /*2c10*/  ISETP.GE.AND P2, PT, R55, RZ, PT ;  /* 0x000000ff3700720c */ /* 0x000fe20003f46270 */
[----:B------:R-:W-:Y:S01]  /*2c20*/  IMAD.MOV.U32 R64, RZ, RZ, R44 ;  /* 0x000000ffff407224 */ /* 0x000fe200078e002c */
[----:B------:R-:W-:Y:S01]  /*2c30*/  LOP3.LUT R44, R4, 0x13, RZ, 0xfc, !PT ;  /* 0x00000013042c7812 */ /* 0x000fe200078efcff */
[----:B------:R-:W-:Y:S01]  /*2c40*/  @!P1 IMAD.IADD R50, R50, 0x1, -R3 ;  /* 0x0000000132329824 */ /* 0x000fe200078e0a03 */
[----:B------:R-:W-:Y:S01]  /*2c50*/  ISETP.GE.AND P1, PT, R49, RZ, PT ;  /* 0x000000ff3100720c */ /* 0x000fe20003f26270 */
[----:B------:R-:W-:Y:S01]  /*2c60*/  @!P0 IMAD.MOV R64, RZ, RZ, -R64 ;  /* 0x000000ffff408224 */ /* 0x000fe200078e0a40 */
[C---:B------:R-:W-:Y:S01]  /*2c70*/  ISETP.GT.U32.AND P0, PT, R3.reuse, R52, PT ;  /* 0x000000340300720c */ /* 0x040fe20003f04070 */
[----:B------:R-:W-:Y:S01]  /*2c80*/  IMAD.MOV.U32 R46, RZ, RZ, R43 ;  /* 0x000000ffff2e7224 */ /* 0x000fe200078e002b */
[----:B------:R-:W-:Y:S01]  /*2c90*/  LOP3.LUT R49, R4, 0x10, RZ, 0xfc, !PT ;  /* 0x0000001004317812 */ /* 0x000fe200078efcff */
[--C-:B------:R-:W-:Y:S01]  /*2ca0*/  @!P6 IMAD.IADD R54, R54, 0x1, -R3.reuse ;  /* 0x000000013636e824 */ /* 0x100fe200078e0a03 */
[----:B------:R-:W-:Y:S01]  /*2cb0*/  ISETP.GE.AND P6, PT, R44, RZ, PT ;  /* 0x000000ff2c00720c */ /* 0x000fe20003fc6270 */
[----:B------:R-:W-:Y:S01]  /*2cc0*/  IMAD.MOV.U32 R70, RZ, RZ, R50 ;  /* 0x000000ffff467224 */ /* 0x000fe200078e0032 */
[----:B------:R-:W-:Y:S01]  /*2cd0*/  LOP3.LUT R55, R4, 0xc, RZ, 0xfc, !PT ;  /* 0x0000000c04377812 */ /* 0x000fe200078efcff */
[----:B------:R-:W-:Y:S01]  /*2ce0*/  @!P4 IMAD.IADD R42, R42, 0x1, -R3 ;  /* 0x000000012a2ac824 */ /* 0x000fe200078e0a03 */
[----:B------:R-:W-:Y:S01]  /*2cf0*/  ISETP.GT.U32.AND P4, PT, R3, R54, PT ;  /* 0x000000360300720c */ /* 0x000fe20003f84070 */
[----:B------:R-:W-:Y:S01]  /*2d00*/  IMAD.HI.U32 R43, R5, R46, RZ ;  /* 0x0000002e052b7227 */ /* 0x000fe200078e00ff */
[----:B------:R-:W-:-:S03]  /*2d10*/  IABS R58, R55 ;  /* 0x00000037003a7213 */ /* 0x000fc60000000000 */
[----:B------:R-:W-:Y:S01]  /*2d20*/  @!P2 IMAD.MOV R70, RZ, RZ, -R70 ;  /* 0x000000ffff46a224 */ /* 0x000fe200078e0a46 */
[----:B------:R-:W-:Y:S01]  /*2d30*/  ISETP.GT.U32.AND P2, PT, R3, R42, PT ;  /* 0x0000002a0300720c */ /* 0x000fe20003f44070 */
[----:B------:R-:W-:Y:S01]  /*2d40*/  IMAD.MOV.U32 R68, RZ, RZ, R48 ;  /* 0x000000ffff447224 */ /* 0x000fe200078e0030 */
[----:B------:R-:W-:Y:S01]  /*2d50*/  IABS R48, R44 ;  /* 0x0000002c00307213 */ /* 0x000fe20000000000 */
[----:B------:R-:W-:Y:S02]  /*2d60*/  IMAD.MOV R43, RZ, RZ, -R43 ;  /* 0x000000ffff2b7224 */ /* 0x000fe400078e0a2b */
[----:B------:R-:W-:Y:S01]  /*2d70*/  @!P0 IMAD.IADD R52, R52, 0x1, -R3 ;  /* 0x0000000134348824 */ /* 0x000fe200078e0a03 */
[----:B------:R-:W-:Y:S01]  /*2d80*/  ISETP.GE.AND P0, PT, R45, RZ, PT ;  /* 0x000000ff2d00720c */ /* 0x000fe20003f06270 */
[----:B------:R-:W-:Y:S01]  /*2d90*/  @!P3 IMAD.MOV R68, RZ, RZ, -R68 ;  /* 0x000000ffff44b224 */ /* 0x000fe200078e0a44 */
[----:B------:R-:W-:Y:S01]  /*2da0*/  ISETP.GE.AND P3, PT, R47, RZ, PT ;  /* 0x000000ff2f00720c */ /* 0x000fe20003f66270 */
[----:B------:R-:W-:Y:S01]  /*2db0*/  IMAD R44, R3, R43, R46 ;  /* 0x0000002b032c7224 */ /* 0x000fe200078e022e */
[C---:B------:R-:W-:Y:S01]  /*2dc0*/  LOP3.LUT R45, R4.reuse, 0x12, RZ, 0xfc, !PT ;  /* 0x00000012042d7812 */ /* 0x040fe200078efcff */
[----:B------:R-:W-:Y:S01]  /*2dd0*/  IMAD.HI.U32 R43, R5, R48, RZ ;  /* 0x00000030052b7227 */ /* 0x000fe200078e00ff */
[----:B------:R-:W-:-:S02]  /*2de0*/  LOP3.LUT R46, R4, 0x11, RZ, 0xfc, !PT ;  /* 0x00000011042e7812 */ /* 0x000fc400078efcff */
[----:B------:R-:W-:Y:S01]  /*2df0*/  IABS R50, R45 ;  /* 0x0000002d00327213 */ /* 0x000fe20000000000 */
[----:B------:R-:W-:Y:S01]  /*2e00*/  IMAD.MOV.U32 R72, RZ, RZ, R52 ;  /* 0x000000ffff487224 */ /* 0x000fe200078e0034 */
[----:B------:R-:W-:Y:S01]  /*2e10*/  IABS R52, R49 ;  /* 0x0000003100347213 */ /* 0x000fe20000000000 */
[----:B------:R-:W-:Y:S01]  /*2e20*/  @!P4 IMAD.IADD R54, R54, 0x1, -R3 ;  /* 0x000000013636c824 */ /* 0x000fe200078e0a03 */
[----:B------:R-:W-:Y:S01]  /*2e30*/  ISETP.GT.U32.AND P4, PT, R3, R44, PT ;  /* 0x0000002c0300720c */ /* 0x000fe20003f84070 */
[----:B------:R-:W-:Y:S02]  /*2e40*/  IMAD.MOV R43, RZ, RZ, -R43 ;  /* 0x000000ffff2b7224 */ /* 0x000fe400078e0a2b */
[----:B------:R-:W-:Y:S01]  /*2e50*/  @!P5 IMAD.MOV R72, RZ, RZ, -R72 ;  /* 0x000000ffff48d224 */ /* 0x000fe200078e0a48 */
[----:B------:R-:W-:Y:S01]  /*2e60*/  ISETP.GE.AND P5, PT, R45, RZ, PT ;  /* 0x000000ff2d00720c */ /* 0x000fe20003fa6270 */
[----:B------:R-:W-:Y:S01]  /*2e70*/  @!P2 IMAD.IADD R42, R42, 0x1, -R3 ;  /* 0x000000012a2aa824 */ /* 0x000fe200078e0a03 */
[----:B------:R-:W-:Y:S01]  /*2e80*/  ISETP.GE.AND P2, PT, R46, RZ, PT ;  /* 0x000000ff2e00720c */ /* 0x000fe20003f46270 */
[----:B------:R-:W-:Y:S01]  /*2e90*/  IMAD.MOV.U32 R74, RZ, RZ, R54 ;  /* 0x000000ffff4a7224 */ /* 0x000fe200078e0036 */
[----:B------:R-:W-:Y:S01]  /*2ea0*/  IABS R45, R46 ;  /* 0x0000002e002d7213 */ /* 0x000fe20000000000 */
[----:B------:R-:W-:-:S02]  /*2eb0*/  IMAD R46, R3, R43, R48 ;  /* 0x0000002b032e7224 */ /* 0x000fc400078e0230 */
[----:B------:R-:W-:Y:S02]  /*2ec0*/  @!P3 IMAD.MOV R74, RZ, RZ, -R74 ;  /* 0x000000ffff4ab224 */ /* 0x000fe400078e0a4a */
[----:B------:R-:W-:Y:S01]  /*2ed0*/  IMAD.HI.U32 R43, R5, R50, RZ ;  /* 0x00000032052b7227 */ /* 0x000fe200078e00ff */
[----:B------:R-:W-:-:S03]  /*2ee0*/  ISETP.GT.U32.AND P3, PT, R3, R46, PT ;  /* 0x0000002e0300720c */ /* 0x000fc60003f64070 */
[----:B------:R-:W-:Y:S02]  /*2ef0*/  IMAD.MOV R47, RZ, RZ, -R43 ;  /* 0x000000ffff2f7224 */ /* 0x000fe400078e0a2b */
[----:B------:R-:W-:-:S04]  /*2f00*/  IMAD.HI.U32 R43, R5, R52, RZ ;  /* 0x00000034052b7227 */ /* 0x000fc800078e00ff */
[----:B------:R-:W-:Y:S02]  /*2f10*/  IMAD.MOV.U32 R76, RZ, RZ, R42 ;  /* 0x000000ffff4c7224 */ /* 0x000fe400078e002a */
[----:B------:R-:W-:Y:S02]  /*2f20*/  IMAD R42, R3, R47, R50 ;  /* 0x0000002f032a7224 */ /* 0x000fe400078e0232 */
[----:B------:R-:W-:Y:S02]  /*2f30*/  @!P3 IMAD.IADD R46, R46, 0x1, -R3 ;  /* 0x000000012e2eb824 */ /* 0x000fe400078e0a03 */
[----:B------:R-:W-:Y:S02]  /*2f40*/  IMAD.MOV R50, RZ, RZ, -R43 ;  /* 0x000000ffff327224 */ /* 0x000fe400078e0a2b */
[----:B------:R-:W-:Y:S01]  /*2f50*/  IMAD.HI.U32 R43, R5, R56, RZ ;  /* 0x00000038052b7227 */ /* 0x000fe200078e00ff */
[----:B------:R-:W-:-:S03]  /*2f60*/  ISETP.GT.U32.AND P3, PT, R3, R46, PT ;  /* 0x0000002e0300720c */ /* 0x000fc60003f64070 */
[C---:B------:R-:W-:Y:S02]  /*2f70*/  IMAD R50, R3.reuse, R50, R52 ;  /* 0x0000003203327224 */ /* 0x040fe400078e0234 */
[----:B------:R-:W-:Y:S02]  /*2f80*/  IMAD.MOV R43, RZ, RZ, -R43 ;  /* 0x000000ffff2b7224 */ /* 0x000fe400078e0a2b */
[----:B------:R-:W-:Y:S02]  /*2f90*/  @!P4 IMAD.IADD R44, R44, 0x1, -R3 ;  /* 0x000000012c2cc824 */ /* 0x000fe400078e0a03 */
[C---:B------:R-:W-:Y:S01]  /*2fa0*/  IMAD R52, R3.reuse, R43, R56 ;  /* 0x0000002b03347224 */ /* 0x040fe200078e0238 */
[----:B------:R-:W-:Y:S01]  /*2fb0*/  IABS R56, R53 ;  /* 0x0000003500387213 */ /* 0x000fe20000000000 */
[----:B------:R-:W-:Y:S01]  /*2fc0*/  IMAD.MOV.U32 R48, RZ, RZ, R45 ;  /* 0x000000ffff307224 */ /* 0x000fe200078e002d */
[C---:B------:R-:W-:Y:S01]  /*2fd0*/  ISETP.GT.U32.AND P4, PT, R3.reuse, R44, PT ;  /* 0x0000002c0300720c */ /* 0x040fe20003f84070 */
[----:B------:R-:W-:Y:S01]  /*2fe0*/  @!P3 IMAD.IADD R46, R46, 0x1, -R3 ;  /* 0x000000012e2eb824 */ /* 0x000fe200078e0a03 */
[----:B------:R-:W-:Y:S01]  /*2ff0*/  ISETP.GT.U32.AND P3, PT, R3, R50, PT ;  /* 0x000000320300720c */ /* 0x000fe20003f64070 */
[----:B------:R-:W-:-:S04]  /*3000*/  IMAD.HI.U32 R45, R5, R48, RZ ;  /* 0x00000030052d7227 */ /* 0x000fc800078e00ff */
[----:B------:R-:W-:Y:S02]  /*3010*/  IMAD.MOV.U32 R80, RZ, RZ, R46 ;  /* 0x000000ffff507224 */ /* 0x000fe400078e002e */
[----:B------:R-:W-:Y:S01]  /*3020*/  @!P1 IMAD.MOV R76, RZ, RZ, -R76 ;  /* 0x000000ffff4c9224 */ /* 0x000fe200078e0a4c */
[----:B------:R-:W-:Y:S01]  /*3030*/  ISETP.GE.AND P1, PT, R49, RZ, PT ;  /* 0x000000ff3100720c */ /* 0x000fe20003f26270 */
[----:B------:R-:W-:Y:S01]  /*3040*/  @!P6 IMAD.MOV R80, RZ, RZ, -R80 ;  /* 0x000000ffff50e224 */ /* 0x000fe200078e0a50 */
[C---:B------:R-:W-:Y:S01]  /*3050*/  ISETP.GT.U32.AND P6, PT, R3.reuse, R52, PT ;  /* 0x000000340300720c */ /* 0x040fe20003fc4070 */
[----:B------:R-:W-:Y:S01]  /*3060*/  IMAD.MOV R45, RZ, RZ, -R45 ;  /* 0x000000ffff2d7224 */ /* 0x000fe200078e0a2d */
[----:B------:R-:W-:Y:S01]  /*3070*/  LOP3.LUT R49, R4, 0xe, RZ, 0xfc, !PT ;  /* 0x0000000e04317812 */ /* 0x000fe200078efcff */
[--C-:B------:R-:W-:Y:S02]  /*3080*/  @!P3 IMAD.IADD R50, R50, 0x1, -R3.reuse ;  /* 0x000000013232b824 */ /* 0x100fe400078e0a03 */
[----:B------:R-:W-:Y:S01]  /*3090*/  @!P4 IMAD.IADD R44, R44, 0x1, -R3 ;  /* 0x000000012c2cc824 */ /* 0x000fe200078e0a03 */
[----:B------:R-:W-:Y:S01]  /*30a0*/  IABS R54, R49 ;  /* 0x0000003100367213 */ /* 0x000fe20000000000 */
[C---:B------:R-:W-:Y:S01]  /*30b0*/  IMAD R48, R3.reuse, R45, R48 ;  /* 0x0000002d03307224 */ /* 0x040fe200078e0230 */
[C---:B------:R-:W-:Y:S01]  /*30c0*/  ISETP.GT.U32.AND P3, PT, R3.reuse, R50, PT ;  /* 0x000000320300720c */ /* 0x040fe20003f64070 */
[----:B------:R-:W-:Y:S01]  /*30d0*/  IMAD.MOV.U32 R78, RZ, RZ, R44 ;  /* 0x000000ffff4e7224 */ /* 0x000fe200078e002c */
[----:B------:R-:W-:Y:S01]  /*30e0*/  ISETP.GT.U32.AND P4, PT, R3, R42, PT ;  /* 0x0000002a0300720c */ /* 0x000fe20003f84070 */
[----:B------:R-:W-:-:S04]  /*30f0*/  IMAD.HI.U32 R44, R5, R56, RZ ;  /* 0x00000038052c7227 */ /* 0x000fc800078e00ff */
[----:B------:R-:W-:Y:S02]  /*3100*/  @!P6 IMAD.IADD R52, R52, 0x1, -R3 ;  /* 0x000000013434e824 */ /* 0x000fe400078e0a03 */
[----:B------:R-:W-:Y:S01]  /*3110*/  @!P0 IMAD.MOV R78, RZ, RZ, -R78 ;  /* 0x000000ffff4e8224 */ /* 0x000fe200078e0a4e */
[----:B------:R-:W-:Y:S01]  /*3120*/  ISETP.GT.U32.AND P0, PT, R3, R48, PT ;  /* 0x000000300300720c */ /* 0x000fe20003f04070 */
[----:B------:R-:W-:Y:S01]  /*3130*/  IMAD.HI.U32 R43, R5, R54, RZ ;  /* 0x00000036052b7227 */ /* 0x000fe200078e00ff */
[----:B------:R-:W-:-:S03]  /*3140*/  ISETP.GT.U32.AND P6, PT, R3, R52, PT ;  /* 0x000000340300720c */ /* 0x000fc60003fc4070 */
[----:B------:R-:W-:-:S04]  /*3150*/  IMAD.HI.U32 R45, R5, R58, RZ ;  /* 0x0000003a052d7227 */ /* 0x000fc800078e00ff */
[----:B------:R-:W-:Y:S02]  /*3160*/  IMAD.MOV R46, RZ, RZ, -R44 ;  /* 0x000000ffff2e7224 */ /* 0x000fe400078e0a2c */
[----:B------:R-:W-:Y:S02]  /*3170*/  IMAD.MOV R43, RZ, RZ, -R43 ;  /* 0x000000ffff2b7224 */ /* 0x000fe400078e0a2b */
[----:B------:R-:W-:Y:S02]  /*3180*/  IMAD.MOV R45, RZ, RZ, -R45 ;  /* 0x000000ffff2d7224 */ /* 0x000fe400078e0a2d */
[C---:B------:R-:W-:Y:S02]  /*3190*/  IMAD R46, R3.reuse, R46, R56 ;  /* 0x0000002e032e7224 */ /* 0x040fe400078e0238 */
[C---:B------:R-:W-:Y:S02]  /*31a0*/  IMAD R44, R3.reuse, R43, R54 ;  /* 0x0000002b032c7224 */ /* 0x040fe400078e0236 */
[C---:B------:R-:W-:Y:S01]  /*31b0*/  IMAD R54, R3.reuse, R45, R58 ;  /* 0x0000002d03367224 */ /* 0x040fe200078e023a */
[----:B------:R-:W-:Y:S01]  /*31c0*/  IABS R58, R57 ;  /* 0x00000039003a7213 */ /* 0x000fe20000000000 */
[--C-:B------:R-:W-:Y:S01]  /*31d0*/  @!P3 IMAD.IADD R50, R50, 0x1, -R3.reuse ;  /* 0x000000013232b824 */ /* 0x100fe200078e0a03 */
[C---:B------:R-:W-:Y:S01]  /*31e0*/  ISETP.GT.U32.AND P3, PT, R3.reuse, R46, PT ;  /* 0x0000002e0300720c */ /* 0x040fe20003f64070 */
[--C-:B------:R-:W-:Y:S01]  /*31f0*/  @!P6 IMAD.IADD R52, R52, 0x1, -R3.reuse ;  /* 0x000000013434e824 */ /* 0x100fe200078e0a03 */
[----:B------:R-:W-:Y:S01]  /*3200*/  ISETP.GT.U32.AND P6, PT, R3, R54, PT ;  /* 0x000000360300720c */ /* 0x000fe20003fc4070 */
[----:B------:R-:W-:-:S02]  /*3210*/  @!P0 IMAD.IADD R48, R48, 0x1, -R3 ;  /* 0x0000000130308824 */ /* 0x000fc400078e0a03 */
[----:B------:R-:W-:Y:S02]  /*3220*/  @!P4 IMAD.IADD R42, R42, 0x1, -R3 ;  /* 0x000000012a2ac824 */ /* 0x000fe400078e0a03 */
[----:B------:R-:W-:Y:S01]  /*3230*/  IMAD.HI.U32 R45, R5, R58, RZ ;  /* 0x0000003a052d7227 */ /* 0x000fe200078e00ff */
[C---:B------:R-:W-:Y:S02]  /*3240*/  ISETP.GT.U32.AND P0, PT, R3.reuse, R48, PT ;  /* 0x000000300300720c */ /* 0x040fe40003f04070 */
[----:B------:R-:W-:Y:S01]  /*3250*/  ISETP.GT.U32.AND P4, PT, R3, R42, PT ;  /* 0x0000002a0300720c */ /* 0x000fe20003f84070 */
[----:B------:R-:W-:Y:S02]  /*3260*/  IMAD.MOV R45, RZ, RZ, -R45 ;  /* 0x000000ffff2d7224 */ /* 0x000fe400078e0a2d */
[--C-:B------:R-:W-:Y:S02]  /*3270*/  @!P3 IMAD.IADD R46, R46, 0x1, -R3.reuse ;  /* 0x000000012e2eb824 */ /* 0x100fe400078e0a03 */
[----:B------:R-:W-:-:S02]  /*3280*/  @!P6 IMAD.IADD R54, R54, 0x1, -R3 ;  /* 0x000000013636e824 */ /* 0x000fc400078e0a03 */
[C---:B------:R-:W-:Y:S01]  /*3290*/  IMAD R58, R3.reuse, R45, R58 ;  /* 0x0000002d033a7224 */ /* 0x040fe200078e023a */
[----:B------:R-:W-:Y:S01]  /*32a0*/  ISETP.GT.U32.AND P6, PT, R3, R46, PT ;  /* 0x0000002e0300720c */ /* 0x000fe20003fc4070 */
[----:B------:R-:W-:-:S04]  /*32b0*/  IMAD.HI.U32 R47, R5, R60, RZ ;  /* 0x0000003c052f7227 */ /* 0x000fc800078e00ff */
[--C-:B------:R-:W-:Y:S01]  /*32c0*/  @!P0 IMAD.IADD R48, R48, 0x1, -R3.reuse ;  /* 0x0000000130308824 */ /* 0x100fe200078e0a03 */
[----:B------:R-:W-:Y:S01]  /*32d0*/  ISETP.GT.U32.AND P0, PT, R3, R44, PT ;  /* 0x0000002c0300720c */ /* 0x000fe20003f04070 */
[----:B------:R-:W-:Y:S01]  /*32e0*/  @!P4 IMAD.IADD R42, R42, 0x1, -R3 ;  /* 0x000000012a2ac824 */ /* 0x000fe200078e0a03 */
[----:B------:R-:W-:Y:S01]  /*32f0*/  ISETP.GE.AND P4, PT, R51, RZ, PT ;  /* 0x000000ff3300720c */ /* 0x000fe20003f86270 */
[----:B------:R-:W-:Y:S01]  /*3300*/  IMAD.MOV R47, RZ, RZ, -R47 ;  /* 0x000000ffff2f7224 */ /* 0x000fe200078e0a2f */
[----:B------:R-:W-:Y:S01]  /*3310*/  LOP3.LUT R51, R4, 0xb, RZ, 0xfc, !PT ;  /* 0x0000000b04337812 */ /* 0x000fe200078efcff */
[----:B------:R-:W-:Y:S02]  /*3320*/  IMAD.MOV.U32 R82, RZ, RZ, R42 ;  /* 0x000000ffff527224 */ /* 0x000fe400078e002a */
[----:B------:R-:W-:Y:S01]  /*3330*/  @!P6 IMAD.IADD R46, R46, 0x1, -R3 ;  /* 0x000000012e2ee824 */ /* 0x000fe200078e0a03 */
[----:B------:R-:W-:Y:S01]  /*3340*/  ISETP.GT.U32.AND P6, PT, R3, R58, PT ;  /* 0x0000003a0300720c */ /* 0x000fe20003fc4070 */
[----:B------:R-:W-:Y:S01]  /*3350*/  IMAD.HI.U32 R42, R5, R84, RZ ;  /* 0x00000054052a7227 */ /* 0x000fe200078e00ff */
[----:B------:R-:W-:-:S03]  /*3360*/  IABS R56, R51 ;  /* 0x0000003300387213 */ /* 0x000fc60000000000 */
[----:B------:R-:W-:Y:S01]  /*3370*/  @!P0 IMAD.IADD R44, R44, 0x1, -R3 ;  /* 0x000000012c2c8824 */ /* 0x000fe200078e0a03 */
[----:B------:R-:W-:Y:S01]  /*3380*/  ISETP.GE.AND P0, PT, R49, RZ, PT ;  /* 0x000000ff3100720c */ /* 0x000fe20003f06270 */
[----:B------:R-:W-:Y:S02]  /*3390*/  IMAD.MOV R42, RZ, RZ, -R42 ;  /* 0x000000ffff2a7224 */ /* 0x000fe400078e0a2a */
[----:B------:R-:W-:Y:S01]  /*33a0*/  IMAD.HI.U32 R43, R5, R56, RZ ;  /* 0x00000038052b7227 */ /* 0x000fe200078e00ff */
[----:B------:R-:W-:-:S03]  /*33b0*/  ISETP.GT.U32.AND P3, PT, R3, R44, PT ;  /* 0x0000002c0300720c */ /* 0x000fc60003f64070 */
[----:B------:R-:W-:Y:S01]  /*33c0*/  @!P5 IMAD.MOV R82, RZ, RZ, -R82 ;  /* 0x000000ffff52d224 */ /* 0x000fe200078e0a52 */
[C---:B------:R-:W-:Y:S01]  /*33d0*/  ISETP.GT.U32.AND P5, PT, R3.reuse, R54, PT ;  /* 0x000000360300720c */ /* 0x040fe20003fa4070 */
[C---:B------:R-:W-:Y:S02]  /*33e0*/  IMAD R42, R3.reuse, R42, R84 ;  /* 0x0000002a032a7224 */ /* 0x040fe400078e0254 */
[----:B------:R-:W-:Y:S02]  /*33f0*/  IMAD.MOV R43, RZ, RZ, -R43 ;  /* 0x000000ffff2b7224 */ /* 0x000fe400078e0a2b */
[----:B------:R-:W-:Y:S01]  /*3400*/  @!P6 IMAD.IADD R58, R58, 0x1, -R3 ;  /* 0x000000013a3ae824 */ /* 0x000fe200078e0a03 */
[C---:B------:R-:W-:Y:S01]  /*3410*/  ISETP.GT.U32.AND P6, PT, R3.reuse, R42, PT ;  /* 0x0000002a0300720c */ /* 0x040fe20003fc4070 */
[----:B------:R-:W-:Y:S02]  /*3420*/  IMAD R56, R3, R43, R56 ;  /* 0x0000002b03387224 */ /* 0x000fe400078e0238 */
[----:B------:R-:W-:-:S04]  /*3430*/  IMAD.HI.U32 R43, R5, R104, RZ ;  /* 0x00000068052b7227 */ /* 0x000fc800078e00ff */
[C---:B------:R-:W-:Y:S02]  /*3440*/  IMAD R60, R3.reuse, R47, R60 ;  /* 0x0000002f033c7224 */ /* 0x040fe400078e023c */
[----:B------:R-:W-:Y:S02]  /*3450*/  IMAD.MOV R43, RZ, RZ, -R43 ;  /* 0x000000ffff2b7224 */ /* 0x000fe400078e0a2b */
[--C-:B------:R-:W-:Y:S01]  /*3460*/  @!P3 IMAD.IADD R44, R44, 0x1, -R3.reuse ;  /* 0x000000012c2cb824 */ /* 0x100fe200078e0a03 */
[C---:B------:R-:W-:Y:S01]  /*3470*/  ISETP.GT.U32.AND P3, PT, R3.reuse, R56, PT ;  /* 0x000000380300720c */ /* 0x040fe20003f64070 */
[--C-:B------:R-:W-:Y:S01]  /*3480*/  @!P5 IMAD.IADD R54, R54, 0x1, -R3.reuse ;  /* 0x000000013636d824 */ /* 0x100fe200078e0a03 */
[C---:B------:R-:W-:Y:S01]  /*3490*/  ISETP.GT.U32.AND P5, PT, R3.reuse, R60, PT ;  /* 0x0000003c0300720c */ /* 0x040fe20003fa4070 */
[----:B------:R-:W-:Y:S02]  /*34a0*/  IMAD R104, R3, R43, R104 ;  /* 0x0000002b03687224 */ /* 0x000fe400078e0268 */
[----:B------:R-:W-:-:S02]  /*34b0*/  @!P6 IMAD.IADD R42, R42, 0x1, -R3 ;  /* 0x000000012a2ae824 */ /* 0x000fc400078e0a03 */
[----:B------:R-:W-:Y:S01]  /*34c0*/  IMAD.HI.U32 R45, R5, R106, RZ ;  /* 0x0000006a052d7227 */ /* 0x000fe200078e00ff */
[----:B------:R-:W-:-:S03]  /*34d0*/  ISETP.GT.U32.AND P6, PT, R3, R104, PT ;  /* 0x000000680300720c */ /* 0x000fc60003fc4070 */
[----:B------:R-:W-:Y:S02]  /*34e0*/  IMAD.MOV R45, RZ, RZ, -R45 ;  /* 0x000000ffff2d7224 */ /* 0x000fe400078e0a2d */
[--C-:B------:R-:W-:Y:S01]  /*34f0*/  @!P3 IMAD.IADD R56, R56, 0x1, -R3.reuse ;  /* 0x000000013838b824 */ /* 0x100fe200078e0a03 */
[----:B------:R-:W-:Y:S01]  /*3500*/  ISETP.GE.AND P3, PT, R53, RZ, PT ;  /* 0x000000ff3500720c */ /* 0x000fe20003f66270 */
[--C-:B------:R-:W-:Y:S01]  /*3510*/  @!P5 IMAD.IADD R60, R60, 0x1, -R3.reuse ;  /* 0x000000013c3cd824 */ /* 0x100fe200078e0a03 */
[----:B------:R-:W-:Y:S01]  /*3520*/  ISETP.GE.AND P5, PT, R55, RZ, PT ;  /* 0x000000ff3700720c */ /* 0x000fe20003fa6270 */
[----:B------:R-:W-:Y:S01]  /*3530*/  IMAD R106, R3, R45, R106 ;  /* 0x0000002d036a7224 */ /* 0x000fe200078e026a */
[C---:B------:R-:W-:Y:S01]  /*3540*/  LOP3.LUT R53, R4.reuse, 0x4, RZ, 0xfc, !PT ;  /* 0x0000000404357812 */ /* 0x040fe200078efcff */
[----:B------:R-:W-:Y:S01]  /*3550*/  IMAD.MOV.U32 R84, RZ, RZ, R48 ;  /* 0x000000ffff547224 */ /* 0x000fe200078e0030 */
[----:B------:R-:W-:Y:S01]  /*3560*/  LOP3.LUT R55, R4, 0x3, RZ, 0xfc, !PT ;  /* 0x0000000304377812 */ /* 0x000fe200078efcff */
[----:B------:R-:W-:Y:S01]  /*3570*/  @!P6 IMAD.IADD R104, R104, 0x1, -R3 ;  /* 0x000000016868e824 */ /* 0x000fe200078e0a03 */
[----:B------:R-:W-:Y:S01]  /*3580*/  IABS R110, R53 ;  /* 0x00000035006e7213 */ /* 0x000fe20000000000 */
[----:B------:R-:W-:Y:S01]  /*3590*/  IMAD.MOV.U32 R86, RZ, RZ, R50 ;  /* 0x000000ffff567224 */ /* 0x000fe200078e0032 */
[----:B------:R-:W-:Y:S01]  /*35a0*/  IABS R112, R55 ;  /* 0x0000003700707213 */ /* 0x000fe20000000000 */
[----:B------:R-:W-:Y:S01]  /*35b0*/  IMAD.HI.U32 R47, R5, R108, RZ ;  /* 0x0000006c052f7227 */ /* 0x000fe200078e00ff */
[----:B------:R-:W-:-:S03]  /*35c0*/  ISETP.GT.U32.AND P6, PT, R3, R106, PT ;  /* 0x0000006a0300720c */ /* 0x000fc60003fc4070 */
[----:B------:R-:W-:Y:S01]  /*35d0*/  @!P2 IMAD.MOV R84, RZ, RZ, -R84 ;  /* 0x000000ffff54a224 */ /* 0x000fe200078e0a54 */
[C---:B------:R-:W-:Y:S01]  /*35e0*/  ISETP.GT.U32.AND P2, PT, R3.reuse, R56, PT ;  /* 0x000000380300720c */ /* 0x040fe20003f44070 */
[----:B------:R-:W-:Y:S01]  /*35f0*/  @!P1 IMAD.MOV R86, RZ, RZ, -R86 ;  /* 0x000000ffff569224 */ /* 0x000fe200078e0a56 */
[----:B------:R-:W-:Y:S01]  /*3600*/  ISETP.GT.U32.AND P1, PT, R3, R58, PT ;  /* 0x0000003a0300720c */ /* 0x000fe20003f24070 */
[----:B------:R-:W-:Y:S02]  /*3610*/  IMAD.MOV.U32 R88, RZ, RZ, R52 ;  /* 0x000000ffff587224 */ /* 0x000fe400078e0034 */
[----:B------:R-:W-:Y:S02]  /*3620*/  IMAD.MOV R47, RZ, RZ, -R47 ;  /* 0x000000ffff2f7224 */ /* 0x000fe400078e0a2f */
[----:B------:R-:W-:-:S04]  /*3630*/  IMAD.HI.U32 R43, R5, R110, RZ ;  /* 0x0000006e052b7227 */ /* 0x000fc800078e00ff */
[----:B------:R-:W-:-:S04]  /*3640*/  IMAD.HI.U32 R45, R5, R112, RZ ;  /* 0x00000070052d7227 */ /* 0x000fc800078e00ff */
[----:B------:R-:W-:Y:S01]  /*3650*/  @!P4 IMAD.MOV R88, RZ, RZ, -R88 ;  /* 0x000000ffff58c224 */ /* 0x000fe200078e0a58 */
[C---:B------:R-:W-:Y:S01]  /*3660*/  ISETP.GT.U32.AND P4, PT, R3.reuse, R60, PT ;  /* 0x0000003c0300720c */ /* 0x040fe20003f84070 */
[----:B------:R-:W-:Y:S02]  /*3670*/  IMAD R108, R3, R47, R108 ;  /* 0x0000002f036c7224 */ /* 0x000fe400078e026c */
[----:B------:R-:W-:Y:S02]  /*3680*/  IMAD.MOV R43, RZ, RZ, -R43 ;  /* 0x000000ffff2b7224 */ /* 0x000fe400078e0a2b */
[----:B------:R-:W-:Y:S02]  /*3690*/  IMAD.MOV R45, RZ, RZ, -R45 ;  /* 0x000000ffff2d7224 */ /* 0x000fe400078e0a2d */
[----:B------:R-:W-:Y:S02]  /*36a0*/  IMAD.MOV.U32 R90, RZ, RZ, R44 ;  /* 0x000000ffff5a7224 */ /* 0x000fe400078e002c */
[----:B------:R-:W-:-:S04]  /*36b0*/  IMAD.HI.U32 R47, R5, R114, RZ ;  /* 0x00000072052f7227 */ /* 0x000fc800078e00ff */
[C---:B------:R-:W-:Y:S02]  /*36c0*/  IMAD R110, R3.reuse, R43, R110 ;  /* 0x0000002b036e7224 */ /* 0x040fe400078e026e */
[C---:B------:R-:W-:Y:S02]  /*36d0*/  IMAD R112, R3.reuse, R45, R112 ;  /* 0x0000002d03707224 */ /* 0x040fe400078e0270 */
[----:B------:R-:W-:Y:S01]  /*36e0*/  @!P6 IMAD.IADD R106, R106, 0x1, -R3 ;  /* 0x000000016a6ae824 */ /* 0x000fe200078e0a03 */
[C---:B------:R-:W-:Y:S01]  /*36f0*/  ISETP.GT.U32.AND P6, PT, R3.reuse, R104, PT ;  /* 0x000000680300720c */ /* 0x040fe20003fc4070 */
[----:B------:R-:W-:Y:S02]  /*3700*/  IMAD.MOV.U32 R92, RZ, RZ, R46 ;  /* 0x000000ffff5c7224 */ /* 0x000fe400078e002e */
[----:B------:R-:W-:Y:S01]  /*3710*/  @!P0 IMAD.MOV R90, RZ, RZ, -R90 ;  /* 0x000000ffff5a8224 */ /* 0x000fe200078e0a5a */
[----:B------:R-:W-:Y:S01]  /*3720*/  ISETP.GT.U32.AND P0, PT, R3, R42, PT ;  /* 0x0000002a0300720c */ /* 0x000fe20003f04070 */
[----:B------:R-:W-:-:S02]  /*3730*/  IMAD.MOV.U32 R94, RZ, RZ, R54 ;  /* 0x000000ffff5e7224 */ /* 0x000fc400078e0036 */
[----:B------:R-:W-:Y:S02]  /*3740*/  IMAD.MOV R47, RZ, RZ, -R47 ;  /* 0x000000ffff2f7224 */ /* 0x000fe400078e0a2f */
[----:B------:R-:W-:-:S04]  /*3750*/  IMAD.HI.U32 R49, R5, R116, RZ ;  /* 0x0000007405317227 */ /* 0x000fc800078e00ff */
[----:B------:R-:W-:Y:S01]  /*3760*/  @!P3 IMAD.MOV R92, RZ, RZ, -R92 ;  /* 0x000000ffff5cb224 */ /* 0x000fe200078e0a5c */
[C---:B------:R-:W-:Y:S01]  /*3770*/  ISETP.GT.U32.AND P3, PT, R3.reuse, R106, PT ;  /* 0x0000006a0300720c */ /* 0x040fe20003f64070 */
[----:B------:R-:W-:Y:S01]  /*3780*/  @!P5 IMAD.MOV R94, RZ, RZ, -R94 ;  /* 0x000000ffff5ed224 */ /* 0x000fe200078e0a5e */
[C---:B------:R-:W-:Y:S01]  /*3790*/  ISETP.GT.U32.AND P5, PT, R3.reuse, R108, PT ;  /* 0x0000006c0300720c */ /* 0x040fe20003fa4070 */
[--C-:B------:R-:W-:Y:S01]  /*37a0*/  @!P2 IMAD.IADD R56, R56, 0x1, -R3.reuse ;  /* 0x000000013838a824 */ /* 0x100fe200078e0a03 */
[C---:B------:R-:W-:Y:S01]  /*37b0*/  ISETP.GT.U32.AND P2, PT, R3.reuse, R110, PT ;  /* 0x0000006e0300720c */ /* 0x040fe20003f44070 */
[----:B------:R-:W-:Y:S01]  /*37c0*/  @!P1 IMAD.IADD R58, R58, 0x1, -R3 ;  /* 0x000000013a3a9824 */ /* 0x000fe200078e0a03 */
[C---:B------:R-:W-:Y:S01]  /*37d0*/  ISETP.GT.U32.AND P1, PT, R3.reuse, R112, PT ;  /* 0x000000700300720c */ /* 0x040fe20003f24070 */
[----:B------:R-:W-:Y:S02]  /*37e0*/  IMAD R114, R3, R47, R114 ;  /* 0x0000002f03727224 */ /* 0x000fe400078e0272 */
[----:B------:R-:W-:-:S02]  /*37f0*/  IMAD.MOV R49, RZ, RZ, -R49 ;  /* 0x000000ffff317224 */ /* 0x000fc400078e0a31 */
[----:B------:R-:W-:-:S04]  /*3800*/  IMAD.HI.U32 R5, R5, R96, RZ ;  /* 0x0000006005057227 */ /* 0x000fc800078e00ff */
[----:B------:R-:W-:Y:S01]  /*3810*/  @!P4 IMAD.IADD R60, R60, 0x1, -R3 ;  /* 0x000000013c3cc824 */ /* 0x000fe200078e0a03 */
[C---:B------:R-:W-:Y:S01]  /*3820*/  ISETP.GT.U32.AND P4, PT, R3.reuse, R114, PT ;  /* 0x000000720300720c */ /* 0x040fe20003f84070 */
[C---:B------:R-:W-:Y:S02]  /*3830*/  IMAD R116, R3.reuse, R49, R116 ;  /* 0x0000003103747224 */ /* 0x040fe400078e0274 */
[----:B------:R-:W-:Y:S02]  /*3840*/  IMAD.MOV R5, RZ, RZ, -R5 ;  /* 0x000000ffff057224 */ /* 0x000fe400078e0a05 */
[--C-:B------:R-:W-:Y:S01]  /*3850*/  @!P0 IMAD.IADD R42, R42, 0x1, -R3.reuse ;  /* 0x000000012a2a8824 */ /* 0x100fe200078e0a03 */
[C---:B------:R-:W-:Y:S01]  /*3860*/  ISETP.GT.U32.AND P0, PT, R3.reuse, R116, PT ;  /* 0x000000740300720c */ /* 0x040fe20003f04070 */
[----:B------:R-:W-:Y:S02]  /*3870*/  IMAD R44, R3, R5, R96 ;  /* 0x00000005032c7224 */ /* 0x000fe400078e0260 */
[----:B------:R-:W-:-:S02]  /*3880*/  @!P6 IMAD.IADD R104, R104, 0x1, -R3 ;  /* 0x000000016868e824 */ /* 0x000fc400078e0a03 */
[--C-:B------:R-:W-:Y:S01]  /*3890*/  @!P3 IMAD.IADD R106, R106, 0x1, -R3.reuse ;  /* 0x000000016a6ab824 */ /* 0x100fe200078e0a03 */
[----:B------:R-:W-:Y:S01]  /*38a0*/  ISETP.GT.U32.AND P6, PT, R3, R44, PT ;  /* 0x0000002c0300720c */ /* 0x000fe20003fc4070 */
[--C-:B------:R-:W-:Y:S01]  /*38b0*/  @!P5 IMAD.IADD R108, R108, 0x1, -R3.reuse ;  /* 0x000000016c6cd824 */ /* 0x100fe200078e0a03 */
[----:B------:R-:W-:Y:S01]  /*38c0*/  ISETP.GE.AND P3, PT, R51, RZ, PT ;  /* 0x000000ff3300720c */ /* 0x000fe20003f66270 */
[--C-:B------:R-:W-:Y:S01]  /*38d0*/  @!P2 IMAD.IADD R110, R110, 0x1, -R3.reuse ;  /* 0x000000016e6ea824 */ /* 0x100fe200078e0a03 */
[----:B------:R-:W-:Y:S01]  /*38e0*/  ISETP.GE.AND P5, PT, R57, RZ, PT ;  /* 0x000000ff3900720c */ /* 0x000fe20003fa6270 */
[--C-:B------:R-:W-:Y:S01]  /*38f0*/  @!P1 IMAD.IADD R112, R112, 0x1, -R3.reuse ;  /* 0x0000000170709824 */ /* 0x100fe200078e0a03 */
[----:B------:R-:W-:Y:S01]  /*3900*/  ISETP.GE.AND P2, PT, R59, RZ, PT ;  /* 0x000000ff3b00720c */ /* 0x000fe20003f46270 */
[--C-:B------:R-:W-:Y:S01]  /*3910*/  @!P4 IMAD.IADD R114, R114, 0x1, -R3.reuse ;  /* 0x000000017272c824 */ /* 0x100fe200078e0a03 */
[----:B------:R-:W-:Y:S01]  /*3920*/  ISETP.GE.AND P1, PT, R61, RZ, PT ;  /* 0x000000ff3d00720c */ /* 0x000fe20003f26270 */
[----:B------:R-:W-:Y:S01]  /*3930*/  @!P0 IMAD.IADD R116, R116, 0x1, -R3 ;  /* 0x0000000174748824 */ /* 0x000fe200078e0a03 */
[----:B------:R-:W-:Y:S01]  /*3940*/  ISETP.GE.AND P4, PT, R63, RZ, PT ;  /* 0x000000ff3f00720c */ /* 0x000fe20003f86270 */
[----:B------:R-:W-:Y:S01]  /*3950*/  IMAD.MOV.U32 R96, RZ, RZ, R56 ;  /* 0x000000ffff607224 */ /* 0x000fe200078e0038 */
[----:B------:R-:W-:Y:S01]  /*3960*/  ISETP.GE.AND P0, PT, R65, RZ, PT ;  /* 0x000000ff4100720c */ /* 0x000fe20003f06270 */
[----:B------:R-:W-:-:S02]  /*3970*/  IMAD.MOV.U32 R98, RZ, RZ, R58 ;  /* 0x000000ffff627224 */ /* 0x000fc400078e003a */
[----:B------:R-:W-:Y:S02]  /*3980*/  IMAD.MOV.U32 R100, RZ, RZ, R60 ;  /* 0x000000ffff647224 */ /* 0x000fe400078e003c */
[----:B------:R-:W-:Y:S02]  /*3990*/  IMAD.MOV.U32 R102, RZ, RZ, R42 ;  /* 0x000000ffff667224 */ /* 0x000fe400078e002a */
[--C-:B------:R-:W-:Y:S01]  /*39a0*/  @!P6 IMAD.IADD R44, R44, 0x1, -R3.reuse ;  /* 0x000000012c2ce824 */ /* 0x100fe200078e0a03 */
[C---:B------:R-:W-:Y:S01]  /*39b0*/  ISETP.GT.U32.AND P6, PT, R3.reuse, R116, PT ;  /* 0x000000740300720c */ /* 0x040fe20003fc4070 */
[----:B------:R-:W-:Y:S01]  /*39c0*/  @!P3 IMAD.MOV R96, RZ, RZ, -R96 ;  /* 0x000000ffff60b224 */ /* 0x000fe200078e0a60 */
        /* <DEDUP_REMOVED lines=8> */
[----:B------:R-:W-:Y:S01]  /*3a50*/  ISETP.GT.U32.AND P4, PT, R3, R44, PT ;  /* 0x0000002c0300720c */ /* 0x000fe20003f84070 */
[----:B------:R-:W-:Y:S01]  /*3a60*/  @!P0 IMAD.MOV R106, RZ, RZ, -R106 ;  /* 0x000000ffff6a8224 */ /* 0x000fe200078e0a6a */
[----:B------:R-:W-:Y:S01]  /*3a70*/  ISETP.GE.AND P0, PT, R4, RZ, PT ;  /* 0x000000ff0400720c */ /* 0x000fe20003f06270 */
        /* <DEDUP_REMOVED lines=11> */
[----:B------:R-:W-:-:S02]  /*3b30*/  ISETP.NE.AND P4, PT, R41, RZ, PT ;  /* 0x000000ff2900720c */ /* 0x000fc40003f85270 */
[----:B------:R-:W-:Y:S01]  /*3b40*/  LOP3.LUT R3, RZ, R41, RZ, 0x33, !PT ;  /* 0x00000029ff037212 */ /* 0x000fe200078e33ff */
[----:B------:R-:W-:Y:S02]  /*3b50*/  IMAD.MOV.U32 R118, RZ, RZ, R44 ;  /* 0x000000ffff767224 */ /* 0x000fe400078e002c */
[----:B------:R-:W-:Y:S01]  /*3b60*/  @!P3 IMAD.MOV R108, RZ, RZ, -R108 ;  /* 0x000000ffff6cb224 */ /* 0x000fe200078e0a6c */
[C---:B------:R-:W-:Y:S01]  /*3b70*/  SEL R41, R3.reuse, R80, !P4 ;  /* 0x0000005003297207 */ /* 0x040fe20006000000 */
        /* <DEDUP_REMOVED lines=9> */
[----:B------:R-:W-:Y:S01]  /*3c10*/  SEL R14, R3, R14, !P4 ;  /* 0x0000000e030e7207 */ /* 0x000fe20006000000 */
[----:B------:R-:W-:Y:S01]  /*3c20*/  IMAD R41, R41, UR5, RZ ;  /* 0x0000000529297c24 */ /* 0x000fe2000f8e02ff */
[----:B------:R-:W-:Y:S01]  /*3c30*/  SEL R4, R3, R24, !P4 ;  /* 0x0000001803047207 */ /* 0x000fe20006000000 */
[----:B------:R-:W-:Y:S01]  /*3c40*/  IMAD R43, R43, UR5, RZ ;  /* 0x000000052b2b7c24 */ /* 0x000fe2000f8e02ff */
[C---:B------:R-:W-:Y:S01]  /*3c50*/  SEL R5, R3.reuse, R25, !P4 ;  /* 0x0000001903057207 */ /* 0x040fe20006000000 */
[----:B------:R-:W-:Y:S01]  /*3c60*/  IMAD R83, R6, UR5, RZ ;  /* 0x0000000506537c24 */ /* 0x000fe2000f8e02ff */
[----:B------:R-:W-:Y:S01]  /*3c70*/  SEL R42, R3, R26, !P4 ;  /* 0x0000001a032a7207 */ /* 0x000fe20006000000 */
[----:B------:R-:W-:Y:S01]  /*3c80*/  IMAD R45, R45, UR5, RZ ;  /* 0x000000052d2d7c24 */ /* 0x000fe2000f8e02ff */
[----:B------:R-:W-:Y:S01]  /*3c90*/  SEL R44, R3, R27, !P4 ;  /* 0x0000001b032c7207 */ /* 0x000fe20006000000 */
[----:B------:R-:W-:Y:S01]  /*3ca0*/  IMAD R49, R49, UR5, RZ ;  /* 0x0000000531317c24 */ /* 0x000fe2000f8e02ff */
[C---:B------:R-:W-:Y:S01]  /*3cb0*/  SEL R46, R3.reuse, R28, !P4 ;  /* 0x0000001c032e7207 */ /* 0x040fe20006000000 */
[----:B------:R-:W-:Y:S01]  /*3cc0*/  IMAD R67, R14, UR5, RZ ;  /* 0x000000050e437c24 */ /* 0x000fe2000f8e02ff */
[C---:B------:R-:W-:Y:S01]  /*3cd0*/  SEL R48, R3.reuse, R29, !P4 ;  /* 0x0000001d03307207 */ /* 0x040fe20006000000 */
[----:B------:R-:W-:Y:S01]  /*3ce0*/  IMAD R79, R4, UR5, RZ ;  /* 0x00000005044f7c24 */ /* 0x000fe2000f8e02ff */
[----:B------:R-:W-:Y:S01]  /*3cf0*/  SEL R50, R3, R30, !P4 ;  /* 0x0000001e03327207 */ /* 0x000fe20006000000 */
[----:B------:R-:W-:Y:S01]  /*3d00*/  IMAD R81, R5, UR5, RZ ;  /* 0x0000000505517c24 */ /* 0x000fe2000f8e02ff */
[C---:B------:R-:W-:Y:S01]  /*3d10*/  SEL R51, R3.reuse, R31, !P4 ;  /* 0x0000001f03337207 */ /* 0x040fe20006000000 */
        /* <DEDUP_REMOVED lines=69> */
[----:B------:R-:W-:-:S02]  /*4170*/  SEL R47, R3, R82, !P4 ;  /* 0x00000052032f7207 */ /* 0x000fc40006000000 */
[C---:B------:R-:W-:Y:S02]  /*4180*/  SEL R90, R3.reuse, R90, !P4 ;  /* 0x0000005a035a7207 */ /* 0x040fe40006000000 */
[----:B------:R-:W-:Y:S01]  /*4190*/  SEL R36, R3, R92, !P4 ;  /* 0x0000005c03247207 */ /* 0x000fe20006000000 */
[----:B------:R-:W-:Y:S01]  /*41a0*/  IMAD R47, R47, UR5, RZ ;  /* 0x000000052f2f7c24 */ /* 0x000fe2000f8e02ff */
[C---:B------:R-:W-:Y:S01]  /*41b0*/  SEL R40, R3.reuse, R94, !P4 ;  /* 0x0000005e03287207 */ /* 0x040fe20006000000 */
[----:B------:R-:W-:Y:S01]  /*41c0*/  IMAD R121, R90, UR5, RZ ;  /* 0x000000055a797c24 */ /* 0x000fe2000f8e02ff */
[C---:B------:R-:W-:Y:S02]  /*41d0*/  SEL R37, R3.reuse, R96, !P4 ;  /* 0x0000006003257207 */ /* 0x040fe40006000000 */
[C---:B------:R-:W-:Y:S02]  /*41e0*/  SEL R39, R3.reuse, R98, !P4 ;  /* 0x0000006203277207 */ /* 0x040fe40006000000 */
[----:B------:R-:W-:-:S02]  /*41f0*/  SEL R28, R3, R100, !P4 ;  /* 0x00000064031c7207 */ /* 0x000fc40006000000 */
[C---:B------:R-:W-:Y:S02]  /*4200*/  SEL R31, R3.reuse, R102, !P4 ;  /* 0x00000066031f7207 */ /* 0x040fe40006000000 */
[C---:B------:R-:W-:Y:S02]  /*4210*/  SEL R32, R3.reuse, R104, !P4 ;  /* 0x0000006803207207 */ /* 0x040fe40006000000 */
[C---:B------:R-:W-:Y:S02]  /*4220*/  SEL R34, R3.reuse, R106, !P4 ;  /* 0x0000006a03227207 */ /* 0x040fe40006000000 */
[C---:B------:R-:W-:Y:S02]  /*4230*/  SEL R27, R3.reuse, R108, !P4 ;  /* 0x0000006c031b7207 */ /* 0x040fe40006000000 */
[C---:B------:R-:W-:Y:S02]  /*4240*/  SEL R30, R3.reuse, R110, !P4 ;  /* 0x0000006e031e7207 */ /* 0x040fe40006000000 */
[----:B------:R-:W-:Y:S01]  /*4250*/  SEL R33, R3, R112, !P4 ;  /* 0x0000007003217207 */ /* 0x000fe20006000000 */
[----:B------:R-:W-:Y:S01]  /*4260*/  IMAD R27, R27, UR5, RZ ;  /* 0x000000051b1b7c24 */ /* 0x000fe2000f8e02ff */
[----:B------:R-:W-:-:S02]  /*4270*/  SEL R38, R3, R114, !P4 ;  /* 0x0000007203267207 */ /* 0x000fc40006000000 */
[C---:B------:R-:W-:Y:S02]  /*4280*/  SEL R29, R3.reuse, R116, !P4 ;  /* 0x00000074031d7207 */ /* 0x040fe40006000000 */
[----:B------:R-:W-:Y:S02]  /*4290*/  SEL R35, R3, R118, !P4 ;  /* 0x0000007603237207 */ /* 0x000fe40006000000 */
[-C--:B-1----:R-:W-:Y:S01]  /*42a0*/  IADD3 R3, P1, R41, R204.reuse, RZ ;  /* 0x000000cc29037210 */ /* 0x082fe20007f3e0ff */
[----:B------:R-:W-:Y:S01]  /*42b0*/  IMAD R29, R29, UR5, RZ ;  /* 0x000000051d1d7c24 */ /* 0x000fe2000f8e02ff */
[----:B------:R-:W-:Y:S01]  /*42c0*/  IADD3 R61, P3, R43, R204, RZ ;  /* 0x000000cc2b3d7210 */ /* 0x000fe20007f7e0ff */
[----:B------:R-:W-:Y:S01]  /*42d0*/  IMAD R35, R35, UR5, RZ ;  /* 0x0000000523237c24 */ /* 0x000fe2000f8e02ff */
[----:B------:R-:W-:Y:S02]  /*42e0*/  R2UR UR58, R3 ;  /* 0x00000000033a72ca */ /* 0x000fe400000e0000 */
[----:B------:R-:W-:-:S02]  /*42f0*/  SHF.R.S32.HI R14, RZ, 0x1f, R83 ;  /* 0x0000001fff0e7819 */ /* 0x000fc40000011453 */
[-C--:B------:R-:W-:Y:S02]  /*4300*/  IADD3 R3, P2, R45, R204.reuse, RZ ;  /* 0x000000cc2d037210 */ /* 0x080fe40007f5e0ff */
[----:B------:R-:W-:Y:S01]  /*4310*/  R2UR UR55, R61 ;  /* 0x000000003d3772ca */ /* 0x000fe200000e0000 */
[----:B------:R-:W-:Y:S01]  /*4320*/  IMAD R61, R8, UR5, RZ ;  /* 0x00000005083d7c24 */ /* 0x000fe2000f8e02ff */
[-C--:B------:R-:W-:Y:S02]  /*4330*/  IADD3 R83, P5, R83, R204.reuse, RZ ;  /* 0x000000cc53537210 */ /* 0x080fe40007fbe0ff */
[----:B------:R-:W-:Y:S02]  /*4340*/  IADD3 R63, P4, R49, R204, RZ ;  /* 0x000000cc313f7210 */ /* 0x000fe40007f9e0ff */
[----:B------:R-:W-:Y:S01]  /*4350*/  R2UR UR54, R3 ;  /* 0x00000000033672ca */ /* 0x000fe200000e0000 */
[----:B------:R-:W-:Y:S01]  /*4360*/  IMAD.X R14, R14, 0x1, R205, P5 ;  /* 0x000000010e0e7824 */ /* 0x000fe200028e06cd */
[----:B------:R-:W-:-:S02]  /*4370*/  SHF.R.S32.HI R16, RZ, 0x1f, R7 ;  /* 0x0000001fff107819 */ /* 0x000fc40000011407 */
[-C--:B------:R-:W-:Y:S02]  /*4380*/  IADD3 R3, P6, R7, R204.reuse, RZ ;  /* 0x000000cc07037210 */ /* 0x080fe40007fde0ff */
[----:B------:R-:W-:Y:S01]  /*4390*/  R2UR UR56, R63 ;  /* 0x000000003f3872ca */ /* 0x000fe200000e0000 */
[----:B------:R-:W-:Y:S01]  /*43a0*/  IMAD R63, R10, UR5, RZ ;  /* 0x000000050a3f7c24 */ /* 0x000fe2000f8e02ff */
[----:B------:R-:W-:Y:S01]  /*43b0*/  SHF.R.S32.HI R18, RZ, 0x1f, R61 ;  /* 0x0000001fff127819 */ /* 0x000fe2000001143d */
[----:B------:R-:W-:Y:S01]  /*43c0*/  IMAD.X R16, R16, 0x1, R205, P6 ;  /* 0x0000000110107824 */ /* 0x000fe200030e06cd */
[-C--:B------:R-:W-:Y:S02]  /*43d0*/  IADD3 R4, P5, R61, R204.reuse, RZ ;  /* 0x000000cc3d047210 */ /* 0x080fe40007fbe0ff */
[-C--:B------:R-:W-:Y:S02]  /*43e0*/  IADD3 R65, P0, R47, R204.reuse, RZ ;  /* 0x000000cc2f417210 */ /* 0x080fe40007f1e0ff */
[----:B------:R-:W-:Y:S01]  /*43f0*/  SHF.R.S32.HI R20, RZ, 0x1f, R9 ;  /* 0x0000001fff147819 */ /* 0x000fe20000011409 */
[----:B------:R-:W-:Y:S01]  /*4400*/  IMAD.X R18, R18, 0x1, R205, P5 ;  /* 0x0000000112127824 */ /* 0x000fe200028e06cd */
[----:B------:R-:W-:-:S02]  /*4410*/  IADD3 R6, P6, R9, R204, RZ ;  /* 0x000000cc09067210 */ /* 0x000fc40007fde0ff */
[----:B------:R-:W-:Y:S01]  /*4420*/  R2UR UR57, R65 ;  /* 0x00000000413972ca */ /* 0x000fe200000e0000 */
[----:B------:R-:W-:Y:S01]  /*4430*/  IMAD R65, R12, UR5, RZ ;  /* 0x000000050c417c24 */ /* 0x000fe2000f8e02ff */
[----:B------:R-:W-:Y:S01]  /*4440*/  SHF.R.S32.HI R22, RZ, 0x1f, R63 ;  /* 0x0000001fff167819 */ /* 0x000fe2000001143f */
[----:B------:R-:W-:Y:S01]  /*4450*/  IMAD.X R20, R20, 0x1, R205, P6 ;  /* 0x0000000114147824 */ /* 0x000fe200030e06cd */
[-C--:B------:R-:W-:Y:S02]  /*4460*/  IADD3 R8, P5, R63, R204.reuse, RZ ;  /* 0x000000cc3f087210 */ /* 0x080fe40007fbe0ff */
[----:B------:R-:W-:Y:S02]  /*4470*/  SHF.R.S32.HI R56, RZ, 0x1f, R11 ;  /* 0x0000001fff387819 */ /* 0x000fe4000001140b */
[----:B------:R-:W-:Y:S01]  /*4480*/  IADD3 R10, P6, R11, R204, RZ ;  /* 0x000000cc0b0a7210 */ /* 0x000fe20007fde0ff */
[----:B------:R-:W-:Y:S01]  /*4490*/  IMAD.X R22, R22, 0x1, R205, P5 ;  /* 0x0000000116167824 */ /* 0x000fe200028e06cd */
[----:B------:R-:W-:-:S02]  /*44a0*/  SHF.R.S32.HI R58, RZ, 0x1f, R65 ;  /* 0x0000001fff3a7819 */ /* 0x000fc40000011441 */
[-C--:B------:R-:W-:Y:S01]  /*44b0*/  IADD3 R12, P5, R65, R204.reuse, RZ ;  /* 0x000000cc410c7210 */ /* 0x080fe20007fbe0ff */
[----:B------:R-:W-:Y:S01]  /*44c0*/  IMAD.X R56, R56, 0x1, R205, P6 ;  /* 0x0000000138387824 */ /* 0x000fe200030e06cd */
[----:B------:R-:W-:Y:S02]  /*44d0*/  SHF.R.S32.HI R60, RZ, 0x1f, R13 ;  /* 0x0000001fff3c7819 */ /* 0x000fe4000001140d */
[-C--:B------:R-:W-:Y:S01]  /*44e0*/  IADD3 R5, P6, R13, R204.reuse, RZ ;  /* 0x000000cc0d057210 */ /* 0x080fe20007fde0ff */
[----:B------:R-:W-:Y:S01]  /*44f0*/  IMAD.X R58, R58, 0x1, R205, P5 ;  /* 0x000000013a3a7824 */ /* 0x000fe200028e06cd */
        /* <DEDUP_REMOVED lines=22> */
[----:B------:R-:W-:Y:S01]  /*4660*/  SHF.R.S32.HI R78, RZ, 0x1f, R75 ;  /* 0x0000001fff4e7819 */ /* 0x000fe2000001144b */
[----:B------:R-:W-:Y:S01]  /*4670*/  IMAD.X R74, R74, 0x1, R205, P5 ;  /* 0x000000014a4a7824 */ /* 0x000fe200028e06cd */
[-C--:B------:R-:W-:Y:S02]  /*4680*/  IADD3 R21, P6, R21, R204.reuse, RZ ;  /* 0x000000cc15157210 */ /* 0x080fe40007fde0ff */
[-C--:B------:R-:W-:Y:S02]  /*4690*/  IADD3 R23, P5, R75, R204.reuse, RZ ;  /* 0x000000cc4b177210 */ /* 0x080fe40007fbe0ff */
[----:B------:R-:W-:Y:S01]  /*46a0*/  SHF.R.S32.HI R80, RZ, 0x1f, R77 ;  /* 0x0000001fff507819 */ /* 0x000fe2000001144d */
[----:B------:R-:W-:Y:S01]  /*46b0*/  IMAD.X R76, R76, 0x1, R205, P6 ;  /* 0x000000014c4c7824 */ /* 0x000fe200030e06cd */
[----:B------:R-:W-:Y:S01]  /*46c0*/  SHF.R.S32.HI R82, RZ, 0x1f, R79 ;  /* 0x0000001fff527819 */ /* 0x000fe2000001144f */
[----:B------:R-:W-:Y:S01]  /*46d0*/  IMAD.X R78, R78, 0x1, R205, P5 ;  /* 0x000000014e4e7824 */ /* 0x000fe200028e06cd */
[----:B------:R-:W-:-:S02]  /*46e0*/  IADD3 R57, P6, R77, R204, RZ ;  /* 0x000000cc4d397210 */ /* 0x000fc40007fde0ff */
[-C--:B------:R-:W-:Y:S02]  /*46f0*/  IADD3 R59, P5, R79, R204.reuse, RZ ;  /* 0x000000cc4f3b7210 */ /* 0x080fe40007fbe0ff */
[----:B------:R-:W-:Y:S01]  /*4700*/  SHF.R.S32.HI R84, RZ, 0x1f, R81 ;  /* 0x0000001fff547819 */ /* 0x000fe20000011451 */
[----:B------:R-:W-:Y:S01]  /*4710*/  IMAD.X R80, R80, 0x1, R205, P6 ;  /* 0x0000000150507824 */ /* 0x000fe200030e06cd */
        /* <DEDUP_REMOVED lines=20> */
[-C--:B------:R-:W-:Y:S01]  /*4860*/  IADD3 R73, P6, R51, R204.reuse, RZ ;  /* 0x000000cc33497210 */ /* 0x080fe20007fde0ff */
[----:B------:R-:W-:Y:S01]  /*4870*/  IMAD R51, R24, UR5, RZ ;  /* 0x0000000518337c24 */ /* 0x000fe2000f8e02ff */
[----:B------:R-:W-:-:S02]  /*4880*/  IADD3 R75, P5, R95, R204, RZ ;  /* 0x000000cc5f4b7210 */ /* 0x000fc40007fbe0ff */
[----:B------:R-:W-:Y:S01]  /*4890*/  SHF.R.S32.HI R46, RZ, 0x1f, R53 ;  /* 0x0000001fff2e7819 */ /* 0x000fe20000011435 */
[----:B------:R-:W-:Y:S01]  /*48a0*/  IMAD.X R93, R44, 0x1, R205, P6 ;  /* 0x000000012c5d7824 */ /* 0x000fe200030e06cd */
[----:B------:R-:W-:Y:S01]  /*48b0*/  SHF.R.S32.HI R96, RZ, 0x1f, R97 ;  /* 0x0000001fff607819 */ /* 0x000fe20000011461 */
[----:B------:R-:W-:Y:S01]  /*48c0*/  IMAD.X R94, R94, 0x1, R205, P5 ;  /* 0x000000015e5e7824 */ /* 0x000fe200028e06cd */
[-C--:B------:R-:W-:Y:S01]  /*48d0*/  IADD3 R77, P6, R53, R204.reuse, RZ ;  /* 0x000000cc354d7210 */ /* 0x080fe20007fde0ff */
[----:B------:R-:W-:Y:S01]  /*48e0*/  IMAD R53, R26, UR5, RZ ;  /* 0x000000051a357c24 */ /* 0x000fe2000f8e02ff */
        /* <DEDUP_REMOVED lines=12> */
[-C--:B------:R-:W-:Y:S02]  /*49b0*/  IADD3 R85, P6, R101, R204.reuse, RZ ;  /* 0x000000cc65557210 */ /* 0x080fe40007fde0ff */
[-C--:B------:R-:W-:Y:S01]  /*49c0*/  IADD3 R87, P5, R103, R204.reuse, RZ ;  /* 0x000000cc67577210 */ /* 0x080fe20007fbe0ff */
[----:B------:R-:W-:Y:S01]  /*49d0*/  IMAD R103, R39, UR5, RZ ;  /* 0x0000000527677c24 */ /* 0x000fe2000f8e02ff */
        /* <DEDUP_REMOVED lines=12> */
[-C--:B------:R-:W-:Y:S02]  /*4aa0*/  IADD3 R186, P5, R111, R204.reuse, RZ ;  /* 0x000000cc6fba7210 */ /* 0x080fe40007fbe0ff */
[----:B------:R-:W-:Y:S01]  /*4ab0*/  SHF.R.S32.HI R42, RZ, 0x1f, R113 ;  /* 0x0000001fff2a7819 */ /* 0x000fe20000011471 */
[--C-:B------:R-:W-:Y:S01]  /*4ac0*/  IMAD.X R183, R46, 0x1, R205.reuse, P6 ;  /* 0x000000012eb77824 */ /* 0x100fe200030e06cd */
[----:B------:R-:W-:Y:S01]  /*4ad0*/  IADD3 R188, P6, R113, R204, RZ ;  /* 0x000000cc71bc7210 */ /* 0x000fe20007fde0ff */
[----:B------:R-:W-:Y:S01]  /*4ae0*/  IMAD.X R185, R48, 0x1, R205, P5 ;  /* 0x0000000130b97824 */ /* 0x000fe200028e06cd */
[----:B------:R-:W-:-:S02]  /*4af0*/  SHF.R.S32.HI R44, RZ, 0x1f, R115 ;  /* 0x0000001fff2c7819 */ /* 0x000fc40000011473 */
[-C--:B------:R-:W-:Y:S01]  /*4b00*/  IADD3 R190, P5, R115, R204.reuse, RZ ;  /* 0x000000cc73be7210 */ /* 0x080fe20007fbe0ff */
[----:B------:R-:W-:Y:S01]  /*4b10*/  IMAD.X R187, R42, 0x1, R205, P6 ;  /* 0x000000012abb7824 */ /* 0x000fe200030e06cd */
[----:B------:R-:W-:Y:S02]  /*4b20*/  SHF.R.S32.HI R42, RZ, 0x1f, R117 ;  /* 0x0000001fff2a7819 */ /* 0x000fe40000011475 */
[----:B------:R-:W-:Y:S01]  /*4b30*/  SHF.R.S32.HI R24, RZ, 0x1f, R25 ;  /* 0x0000001fff187819 */ /* 0x000fe20000011419 */
[----:B------:R-:W-:Y:S01]  /*4b40*/  IMAD.X R189, R44, 0x1, R205, P5 ;  /* 0x000000012cbd7824 */ /* 0x000fe200028e06cd */
[-C--:B------:R-:W-:Y:S02]  /*4b50*/  IADD3 R192, P5, R117, R204.reuse, RZ ;  /* 0x000000cc75c07210 */ /* 0x080fe40007fbe0ff */
[----:B------:R-:W-:Y:S02]  /*4b60*/  SHF.R.S32.HI R44, RZ, 0x1f, R119 ;  /* 0x0000001fff2c7819 */ /* 0x000fe40000011477 */
[----:B------:R-:W-:Y:S01]  /*4b70*/  SHF.R.S32.HI R26, RZ, 0x1f, R51 ;  /* 0x0000001fff1a7819 */ /* 0x000fe20000011433 */
[----:B------:R-:W-:Y:S01]  /*4b80*/  IMAD.X R191, R42, 0x1, R205, P5 ;  /* 0x000000012abf7824 */ /* 0x000fe200028e06cd */
[----:B------:R-:W-:-:S02]  /*4b90*/  IADD3 R194, P5, R119, R204, RZ ;  /* 0x000000cc77c27210 */ /* 0x000fc40007fbe0ff */
[----:B------:R-:W-:Y:S01]  /*4ba0*/  SHF.R.S32.HI R42, RZ, 0x1f, R47 ;  /* 0x0000001fff2a7819 */ /* 0x000fe2000001142f */
[----:B------:R-:W-:Y:S01]  /*4bb0*/  IMAD R47, R28, UR5, RZ ;  /* 0x000000051c2f7c24 */ /* 0x000fe2000f8e02ff */
[----:B------:R-:W-:Y:S01]  /*4bc0*/  LOP3.LUT R109, R0, 0x4, RZ, 0xfc, !PT ;  /* 0x00000004006d7812 */ /* 0x000fe200078efcff */
[----:B------:R-:W-:Y:S01]  /*4bd0*/  IMAD.X R193, R44, 0x1, R205, P5 ;  /* 0x000000012cc17824 */ /* 0x000fe200028e06cd */
[-C--:B------:R-:W-:Y:S01]  /*4be0*/  IADD3 R196, P5, R25, R204.reuse, RZ ;  /* 0x000000cc19c47210 */ /* 0x080fe20007fbe0ff */
[----:B------:R-:W-:Y:S01]  /*4bf0*/  IMAD R25, R36, UR5, RZ ;  /* 0x0000000524197c24 */ /* 0x000fe2000f8e02ff */
[----:B------:R-:W-:Y:S01]  /*4c00*/  SHF.R.S32.HI R44, RZ, 0x1f, R41 ;  /* 0x0000001fff2c7819 */ /* 0x000fe20000011429 */
[--C-:B------:R-:W-:Y:S01]  /*4c10*/  IMAD.X R42, R42, 0x1, R205.reuse, P0 ;  /* 0x000000012a2a7824 */ /* 0x100fe200000e06cd */
[----:B------:R-:W-:Y:S01]  /*4c20*/  LEA.HI R108, R133, 0x4e, RZ, 0x1a ;  /* 0x0000004e856c7811 */ /* 0x000fe200078fd0ff */
[----:B------:R-:W-:Y:S01]  /*4c30*/  IMAD.X R195, R24, 0x1, R205, P5 ;  /* 0x0000000118c37824 */ /* 0x000fe200028e06cd */
[-C--:B------:R-:W-:Y:S01]  /*4c40*/  IADD3 R198, P5, R51, R204.reuse, RZ ;  /* 0x000000cc33c67210 */ /* 0x080fe20007fbe0ff */
[----:B------:R-:W-:Y:S01]  /*4c50*/  IMAD R51, R37, UR5, RZ ;  /* 0x0000000525337c24 */ /* 0x000fe2000f8e02ff */
[----:B------:R-:W-:Y:S01]  /*4c60*/  SHF.R.S32.HI R24, RZ, 0x1f, R53 ;  /* 0x0000001fff187819 */ /* 0x000fe20000011435 */
[--C-:B------:R-:W-:Y:S01]  /*4c70*/  IMAD.X R44, R44, 0x1, R205.reuse, P1 ;  /* 0x000000012c2c7824 */ /* 0x100fe200008e06cd */
[-C--:B------:R-:W-:Y:S01]  /*4c80*/  IADD3 R46, P6, R121, R204.reuse, RZ ;  /* 0x000000cc792e7210 */ /* 0x080fe20007fde0ff */
[----:B------:R-:W-:Y:S01]  /*4c90*/  IMAD.X R197, R26, 0x1, R205, P5 ;  /* 0x000000011ac57824 */ /* 0x000fe200028e06cd */
[-C--:B------:R-:W-:Y:S01]  /*4ca0*/  IADD3 R200, P5, R53, R204.reuse, RZ ;  /* 0x000000cc35c87210 */ /* 0x080fe20007fbe0ff */
[----:B------:R-:W-:Y:S01]  /*4cb0*/  IMAD R109, R109, UR22, RZ ;  /* 0x000000166d6d7c24 */ /* 0x000fe2000f8e02ff */
[----:B------:R-:W-:Y:S01]  /*4cc0*/  SHF.R.S32.HI R26, RZ, 0x1f, R49 ;  /* 0x0000001fff1a7819 */ /* 0x000fe20000011431 */
[----:B------:R-:W-:Y:S01]  /*4cd0*/  IMAD R53, R32, UR5, RZ ;  /* 0x0000000520357c24 */ /* 0x000fe2000f8e02ff */
[-C--:B------:R-:W-:Y:S01]  /*4ce0*/  IADD3 R36, P0, R51, R204.reuse, RZ ;  /* 0x000000cc33247210 */ /* 0x080fe20007f1e0ff */
[--C-:B------:R-:W-:Y:S01]  /*4cf0*/  IMAD.X R199, R24, 0x1, R205.reuse, P5 ;  /* 0x0000000118c77824 */ /* 0x100fe200028e06cd */
[-C--:B------:R-:W-:Y:S01]  /*4d00*/  IADD3 R39, P5, R25, R204.reuse, RZ ;  /* 0x000000cc19277210 */ /* 0x080fe20007fbe0ff */
[----:B------:R-:W-:Y:S01]  /*4d10*/  IMAD.X R41, R26, 0x1, R205, P4 ;  /* 0x000000011a297824 */ /* 0x000fe200020e06cd */
[----:B------:R-:W-:Y:S01]  /*4d20*/  IADD3 R24, P4, R103, R204, RZ ;  /* 0x000000cc67187210 */ /* 0x000fe20007f9e0ff */
[----:B------:R-:W-:Y:S01]  /*4d30*/  IMAD R49, R31, UR5, RZ ;  /* 0x000000051f317c24 */ /* 0x000fe2000f8e02ff */
[----:B------:R-:W-:-:S02]  /*4d40*/  R2UR UR52, R39 ;  /* 0x00000000273472ca */ /* 0x000fc400000e0000 */
[----:B------:R-:W-:Y:S02]  /*4d50*/  R2UR UR49, R24 ;  /* 0x00000000183172ca */ /* 0x000fe400000e0000 */
[----:B------:R-:W-:Y:S01]  /*4d60*/  SHF.R.S32.HI R24, RZ, 0x1f, R45 ;  /* 0x0000001fff187819 */ /* 0x000fe2000001142d */
[----:B------:R-:W-:Y:S01]  /*4d70*/  IMAD R45, R38, UR5, RZ ;  /* 0x00000005262d7c24 */ /* 0x000fe2000f8e02ff */
[----:B------:R-:W-:Y:S02]  /*4d80*/  R2UR UR50, R36 ;  /* 0x00000000243272ca */ /* 0x000fe400000e0000 */
[----:B------:R-:W-:Y:S01]  /*4d90*/  SHF.R.S32.HI R36, RZ, 0x1f, R25 ;  /* 0x0000001fff247819 */ /* 0x000fe20000011419 */
[----:B------:R-:W-:Y:S01]  /*4da0*/  IMAD.X R39, R24, 0x1, R205, P2 ;  /* 0x0000000118277824 */ /* 0x000fe200010e06cd */
[----:B------:R-:W-:Y:S02]  /*4db0*/  IADD3 R37, P1, R55, R204, RZ ;  /* 0x000000cc37257210 */ /* 0x000fe40007f3e0ff */
[----:B------:R-:W-:Y:S01]  /*4dc0*/  SHF.R.S32.HI R26, RZ, 0x1f, R121 ;  /* 0x0000001fff1a7819 */ /* 0x000fe20000011479 */
[----:B------:R-:W-:Y:S01]  /*4dd0*/  IMAD.X R36, R36, 0x1, R205, P5 ;  /* 0x0000000124247824 */ /* 0x000fe200028e06cd */
[----:B------:R-:W-:-:S02]  /*4de0*/  R2UR UR34, R39 ;  /* 0x00000000272272ca */ /* 0x000fc400000e0000 */
[----:B------:R-:W0:Y:S01]  /*4df0*/  LDC R39, c[0x0][0x238] ;  /* 0x00008e00ff277b82 */ /* 0x000e220000000800 */
[----:B------:R-:W-:Y:S01]  /*4e00*/  R2UR UR51, R37 ;  /* 0x00000000253372ca */ /* 0x000fe200000e0000 */
[----:B------:R-:W-:Y:S01]  /*4e10*/  IMAD.X R37, R26, 0x1, R205, P6 ;  /* 0x000000011a257824 */ /* 0x000fe200030e06cd */
[-C--:B------:R-:W-:Y:S02]  /*4e20*/  IADD3 R24, P5, R105, R204.reuse, RZ ;  /* 0x000000cc69187210 */ /* 0x080fe40007fbe0ff */
[----:B------:R-:W-:Y:S01]  /*4e30*/  SHF.R.S32.HI R40, RZ, 0x1f, R43 ;  /* 0x0000001fff287819 */ /* 0x000fe2000001142b */
[----:B------:R-:W-:Y:S01]  /*4e40*/  IMAD R43, R33, UR5, RZ ;  /* 0x00000005212b7c24 */ /* 0x000fe2000f8e02ff */
[----:B------:R-:W-:Y:S02]  /*4e50*/  IADD3 R25, P6, R53, R204, RZ ;  /* 0x000000cc35197210 */ /* 0x000fe40007fde0ff */
[----:B------:R-:W-:Y:S01]  /*4e60*/  R2UR UR45, R24 ;  /* 0x00000000182d72ca */ /* 0x000fe200000e0000 */
[----:B------:R-:W-:Y:S01]  /*4e70*/  IMAD.X R40, R40, 0x1, R205, P3 ;  /* 0x0000000128287824 */ /* 0x000fe200018e06cd */
[----:B------:R-:W-:-:S02]  /*4e80*/  SHF.R.S32.HI R34, RZ, 0x1f, R55 ;  /* 0x0000001fff227819 */ /* 0x000fc40000011437 */
[----:B------:R-:W-:Y:S02]  /*4e90*/  CS2R R54, SRZ ;  /* 0x0000000000367805 */ /* 0x000fe4000001ff00 */
[----:B------:R-:W-:Y:S01]  /*4ea0*/  R2UR UR46, R25 ;  /* 0x00000000192e72ca */ /* 0x000fe200000e0000 */
[----:B------:R-:W-:Y:S01]  /*4eb0*/  IMAD R25, R30, UR5, RZ ;  /* 0x000000051e197c24 */ /* 0x000fe2000f8e02ff */
[----:B------:R-:W-:Y:S01]  /*4ec0*/  SHF.R.S32.HI R24, RZ, 0x1f, R51 ;  /* 0x0000001fff187819 */ /* 0x000fe20000011433 */
[----:B------:R-:W-:Y:S01]  /*4ed0*/  IMAD.X R34, R34, 0x1, R205, P1 ;  /* 0x0000000122227824 */ /* 0x000fe200008e06cd */
[-C--:B------:R-:W-:Y:S01]  /*4ee0*/  IADD3 R31, P3, R47, R204.reuse, RZ ;  /* 0x000000cc2f1f7210 */ /* 0x080fe20007f7e0ff */
[----:B------:R-:W-:Y:S01]  /*4ef0*/  ULDC UR5, c[0x0][0x234] ;  /* 0x00008d0000057ab9 */ /* 0x000fe20000000800 */
[----:B------:R-:W-:Y:S01]  /*4f00*/  SHF.R.S32.HI R26, RZ, 0x1f, R47 ;  /* 0x0000001fff1a7819 */ /* 0x000fe2000001142f */
[----:B------:R-:W-:Y:S01]  /*4f10*/  IMAD.X R33, R24, 0x1, R205, P0 ;  /* 0x0000000118217824 */ /* 0x000fe200000e06cd */
[-C--:B------:R-:W-:Y:S01]  /*4f20*/  IADD3 R38, P1, R27, R204.reuse, RZ ;  /* 0x000000cc1b267210 */ /* 0x080fe20007f3e0ff */
[----:B------:R-:W-:Y:S01]  /*4f30*/  IMAD R2, R2, UR5, RZ ;  /* 0x0000000502027c24 */ /* 0x000fe2000f8e02ff */
[----:B------:R-:W-:Y:S01]  /*4f40*/  R2UR UR48, R31 ;  /* 0x000000001f3072ca */ /* 0x000fe200000e0000 */
[-C--:B0-----:R-:W-:Y:S01]  /*4f50*/  IMAD R109, R108, R39.reuse, RZ ;  /* 0x000000276c6d7224 */ /* 0x081fe200078e02ff */
[-C--:B------:R-:W-:Y:S01]  /*4f60*/  IADD3 R30, P0, R25, R204.reuse, RZ ;  /* 0x000000cc191e7210 */ /* 0x080fe20007f1e0ff */
[-C--:B------:R-:W-:Y:S01]  /*4f70*/  IMAD R108, R131, R39.reuse, RZ ;  /* 0x00000027836c7224 */ /* 0x080fe200078e02ff */
[----:B------:R-:W-:Y:S01]  /*4f80*/  SHF.R.S32.HI R32, RZ, 0x1f, R103 ;  /* 0x0000001fff207819 */ /* 0x000fe20000011467 */
[CC--:B------:R-:W-:Y:S01]  /*4f90*/  IMAD R108, R0.reuse, R39.reuse, RZ ;  /* 0x00000027006c7224 */ /* 0x0c0fe200078e02ff */
[----:B------:R-:W-:Y:S01]  /*4fa0*/  LOP3.LUT R110, R0, 0x6, RZ, 0xfc, !PT ;  /* 0x00000006006e7812 */ /* 0x000fe200078efcff */
[-C--:B------:R-:W-:Y:S01]  /*4fb0*/  IMAD R108, R210, R39.reuse, RZ ;  /* 0x00000027d26c7224 */ /* 0x080fe200078e02ff */
[----:B------:R-:W-:Y:S01]  /*4fc0*/  LOP3.LUT R107, R0, 0x2, RZ, 0xfc, !PT ;  /* 0x00000002006b7812 */ /* 0x000fe200078efcff */
[-C--:B------:R-:W-:Y:S01]  /*4fd0*/  IMAD R108, R213, R39.reuse, RZ ;  /* 0x00000027d56c7224 */ /* 0x080fe200078e02ff */
[-C--:B------:R-:W-:Y:S01]  /*4fe0*/  IADD3 R28, P2, R49, R204.reuse, RZ ;  /* 0x000000cc311c7210 */ /* 0x080fe20007f5e0ff */
[-C--:B------:R-:W-:Y:S01]  /*4ff0*/  IMAD R108, R216, R39.reuse, RZ ;  /* 0x00000027d86c7224 */ /* 0x080fe200078e02ff */
[----:B------:R-:W-:Y:S01]  /*5000*/  R2UR UR44, R38 ;  /* 0x00000000262c72ca */ /* 0x000fe200000e0000 */
[-C--:B------:R-:W-:Y:S01]  /*5010*/  IMAD R108, R219, R39.reuse, RZ ;  /* 0x00000027db6c7224 */ /* 0x080fe200078e02ff */
[----:B------:R-:W-:Y:S01]  /*5020*/  R2UR UR43, R30 ;  /* 0x000000001e2b72ca */ /* 0x000fe200000e0000 */
[-C--:B------:R-:W-:Y:S01]  /*5030*/  IMAD R108, R222, R39.reuse, RZ ;  /* 0x00000027de6c7224 */ /* 0x080fe200078e02ff */
[----:B------:R-:W-:Y:S01]  /*5040*/  SHF.R.S32.HI R38, RZ, 0x1f, R25 ;  /* 0x0000001fff267819 */ /* 0x000fe20000011419 */
[-C--:B------:R-:W-:Y:S01]  /*5050*/  IMAD R108, R225, R39.reuse, RZ ;  /* 0x00000027e16c7224 */ /* 0x080fe200078e02ff */
[----:B------:R-:W-:Y:S01]  /*5060*/  SHF.R.S32.HI R30, RZ, 0x1f, R49 ;  /* 0x0000001fff1e7819 */ /* 0x000fe20000011431 */
        /* <DEDUP_REMOVED lines=9> */
[----:B------:R-:W-:Y:S01]  /*5100*/  SHF.R.S32.HI R48, RZ, 0x1f, R45 ;  /* 0x0000001fff307819 */ /* 0x000fe2000001142d */
[-C--:B------:R-:W-:Y:S01]  /*5110*/  IMAD R108, R244, R39.reuse, RZ ;  /* 0x00000027f46c7224 */ /* 0x080fe200078e02ff */
[----:B------:R-:W-:Y:S01]  /*5120*/  LOP3.LUT R111, R0, 0x8, RZ, 0xfc, !PT ;  /* 0x00000008006f7812 */ /* 0x000fe200078efcff */
[-C--:B------:R-:W-:Y:S01]  /*5130*/  IMAD R108, R247, R39.reuse, RZ ;  /* 0x00000027f76c7224 */ /* 0x080fe200078e02ff */
[----:B------:R-:W-:Y:S01]  /*5140*/  R2UR UR38, R44 ;  /* 0x000000002c2672ca */ /* 0x000fe200000e0000 */
[----:B------:R-:W-:Y:S01]  /*5150*/  IMAD.X R31, R26, 0x1, R205, P3 ;  /* 0x000000011a1f7824 */ /* 0x000fe200018e06cd */
[-C--:B------:R-:W-:Y:S01]  /*5160*/  IADD3 R24, P3, R45, R204.reuse, RZ ;  /* 0x000000cc2d187210 */ /* 0x080fe20007f7e0ff */
[-C--:B------:R-:W-:Y:S01]  /*5170*/  IMAD R108, R250, R39.reuse, RZ ;  /* 0x00000027fa6c7224 */ /* 0x080fe200078e02ff */
[----:B------:R-:W-:Y:S01]  /*5180*/  SHF.R.S32.HI R26, RZ, 0x1f, R27 ;  /* 0x0000001fff1a7819 */ /* 0x000fe2000001141b */
[-C--:B------:R-:W-:Y:S01]  /*5190*/  IMAD R108, R128, R39.reuse, RZ ;  /* 0x00000027806c7224 */ /* 0x080fe200078e02ff */
[----:B------:R-:W-:Y:S01]  /*51a0*/  R2UR UR39, R24 ;  /* 0x00000000182772ca */ /* 0x000fe200000e0000 */
[-C--:B------:R-:W-:Y:S01]  /*51b0*/  IMAD R108, R126, R39.reuse, RZ ;  /* 0x000000277e6c7224 */ /* 0x080fe200078e02ff */
[----:B------:R-:W-:Y:S01]  /*51c0*/  SHF.R.S32.HI R24, RZ, 0x1f, R53 ;  /* 0x0000001fff187819 */ /* 0x000fe20000011435 */
[-C--:B------:R-:W-:Y:S01]  /*51d0*/  IMAD R108, R124, R39.reuse, RZ ;  /* 0x000000277c6c7224 */ /* 0x080fe200078e02ff */
[----:B------:R-:W-:Y:S01]  /*51e0*/  R2UR UR37, R42 ;  /* 0x000000002a2572ca */ /* 0x000fe200000e0000 */
[-C--:B------:R-:W-:Y:S01]  /*51f0*/  IMAD R109, R130, R39.reuse, RZ ;  /* 0x00000027826d7224 */ /* 0x080fe200078e02ff */
[----:B------:R-:W-:Y:S01]  /*5200*/  R2UR UR36, R41 ;  /* 0x00000000292472ca */ /* 0x000fe200000e0000 */
[-C--:B------:R-:W-:Y:S01]  /*5210*/  IMAD R108, R122, R39.reuse, RZ ;  /* 0x000000277a6c7224 */ /* 0x080fe200078e02ff */
[----:B------:R-:W-:Y:S01]  /*5220*/  R2UR UR35, R40 ;  /* 0x00000000282372ca */ /* 0x000fe200000e0000 */
[----:B------:R-:W-:Y:S01]  /*5230*/  IMAD.X R32, R32, 0x1, R205, P4 ;  /* 0x0000000120207824 */ /* 0x000fe200020e06cd */
[-C--:B------:R-:W-:Y:S01]  /*5240*/  IADD3 R28, P4, R43, R204.reuse, RZ ;  /* 0x000000cc2b1c7210 */ /* 0x080fe20007f9e0ff */
[----:B------:R-:W-:Y:S01]  /*5250*/  IMAD R110, R110, UR21, RZ ;  /* 0x000000156e6e7c24 */ /* 0x000fe2000f8e02ff */
[----:B------:R-:W-:Y:S01]  /*5260*/  R2UR UR33, R37 ;  /* 0x00000000252172ca */ /* 0x000fe200000e0000 */
[-C--:B------:R-:W-:Y:S01]  /*5270*/  IMAD R109, R208, R39.reuse, RZ ;  /* 0x00000027d06d7224 */ /* 0x080fe200078e02ff */
[----:B------:R-:W-:Y:S01]  /*5280*/  R2UR UR42, R28 ;  /* 0x000000001c2a72ca */ /* 0x000fe200000e0000 */
[----:B------:R-:W-:Y:S01]  /*5290*/  IMAD R108, R107, UR29, RZ ;  /* 0x0000001d6b6c7c24 */ /* 0x000fe2000f8e02ff */
[----:B------:R-:W-:Y:S01]  /*52a0*/  LOP3.LUT R107, R120, 0x70, RZ, 0xc0, !PT ;  /* 0x00000070786b7812 */ /* 0x000fe200078ec0ff */
[-C--:B------:R-:W-:Y:S01]  /*52b0*/  IMAD R110, R132, R39.reuse, RZ ;  /* 0x00000027846e7224 */ /* 0x080fe200078e02ff */
[----:B------:R-:W-:Y:S01]  /*52c0*/  SHF.R.S32.HI R28, RZ, 0x1f, R105 ;  /* 0x0000001fff1c7819 */ /* 0x000fe20000011469 */
[-C--:B------:R-:W-:Y:S01]  /*52d0*/  IMAD R109, R211, R39.reuse, RZ ;  /* 0x00000027d36d7224 */ /* 0x080fe200078e02ff */
[----:B------:R-:W-:Y:S01]  /*52e0*/  LOP3.LUT R105, R133, 0x7f, RZ, 0xc0, !PT ;  /* 0x0000007f85697812 */ /* 0x000fe200078ec0ff */
[--C-:B------:R-:W-:Y:S01]  /*52f0*/  IMAD.X R27, R26, 0x1, R205.reuse, P1 ;  /* 0x000000011a1b7824 */ /* 0x100fe200008e06cd */
[----:B------:R4:W-:Y:S01]  /*5300*/  STL [R1+0xc], R107 ;  /* 0x00000c6b01007387 */ /* 0x0009e20000100800 */
[-C--:B------:R-:W-:Y:S01]  /*5310*/  IMAD R110, R129, R39.reuse, RZ ;  /* 0x00000027816e7224 */ /* 0x080fe200078e02ff */
[----:B------:R-:W-:Y:S01]  /*5320*/  R2UR UR32, R36 ;  /* 0x00000000242072ca */ /* 0x000fe200000e0000 */
[-C--:B------:R-:W-:Y:S01]  /*5330*/  IMAD R109, R214, R39.reuse, RZ ;  /* 0x00000027d66d7224 */ /* 0x080fe200078e02ff */
[----:B------:R-:W-:Y:S01]  /*5340*/  R2UR UR15, R34 ;  /* 0x00000000220f72ca */ /* 0x000fe200000e0000 */
[--C-:B------:R-:W-:Y:S01]  /*5350*/  IMAD.X R26, R38, 0x1, R205.reuse, P0 ;  /* 0x00000001261a7824 */ /* 0x100fe200000e06cd */
[C---:B------:R-:W-:Y:S01]  /*5360*/  IADD3 R102, P0, R2.reuse, UR16, RZ ;  /* 0x0000001002667c10 */ /* 0x040fe2000ff1e0ff */
[-C--:B------:R-:W-:Y:S01]  /*5370*/  IMAD R110, R209, R39.reuse, RZ ;  /* 0x00000027d16e7224 */ /* 0x080fe200078e02ff */
[----:B------:R-:W-:Y:S01]  /*5380*/  UMOV UR16, URZ ;  /* 0x0000003f00107c82 */ /* 0x000fe20008000000 */
[-C--:B------:R-:W-:Y:S01]  /*5390*/  IMAD R109, R217, R39.reuse, RZ ;  /* 0x00000027d96d7224 */ /* 0x080fe200078e02ff */
[----:B------:R-:W-:Y:S01]  /*53a0*/  LEA.HI.X.SX32 R103, R2, UR17, 0x1, P0 ;  /* 0x0000001102677c11 */ /* 0x000fe200080f0eff */
[--C-:B------:R-:W-:Y:S01]  /*53b0*/  IMAD.X R30, R30, 0x1, R205.reuse, P2 ;  /* 0x000000011e1e7824 */ /* 0x100fe200010e06cd */
[-C--:B------:R-:W-:Y:S01]  /*53c0*/  IADD3 R202, P2, R29, R204.reuse, RZ ;  /* 0x000000cc1dca7210 */ /* 0x080fe20007f5e0ff */
[-C--:B------:R-:W-:Y:S01]  /*53d0*/  IMAD R110, R212, R39.reuse, RZ ;  /* 0x00000027d46e7224 */ /* 0x080fe200078e02ff */
[----:B------:R-:W-:Y:S01]  /*53e0*/  UIADD3.X UR22, UR16, 0x40000040, URZ, UP1, !UPT ;  /* 0x4000004010167890 */ /* 0x000fe20008ffe43f */
[-C--:B------:R-:W-:Y:S01]  /*53f0*/  IMAD R109, R220, R39.reuse, RZ ;  /* 0x00000027dc6d7224 */ /* 0x080fe200078e02ff */
[----:B------:R-:W-:Y:S01]  /*5400*/  UMOV UR17, URZ ;  /* 0x0000003f00117c82 */ /* 0x000fe20008000000 */
[-C--:B------:R-:W-:Y:S01]  /*5410*/  IMAD R110, R215, R39.reuse, RZ ;  /* 0x00000027d76e7224 */ /* 0x080fe200078e02ff */
[----:B------:R-:W-:Y:S01]  /*5420*/  R2UR UR14, R33 ;  /* 0x00000000210e72ca */ /* 0x000fe200000e0000 */
[-C--:B------:R-:W-:Y:S01]  /*5430*/  IMAD R109, R223, R39.reuse, RZ ;  /* 0x00000027df6d7224 */ /* 0x080fe200078e02ff */
[----:B------:R-:W-:Y:S01]  /*5440*/  R2UR UR13, R32 ;  /* 0x00000000200d72ca */ /* 0x000fe200000e0000 */
[--C-:B------:R-:W-:Y:S01]  /*5450*/  IMAD.X R29, R24, 0x1, R205.reuse, P6 ;  /* 0x00000001181d7824 */ /* 0x100fe200030e06cd */
[----:B------:R-:W-:Y:S01]  /*5460*/  IADD3 R204, P6, R35, R204, RZ ;  /* 0x000000cc23cc7210 */ /* 0x000fe20007fde0ff */
[-C--:B------:R-:W-:Y:S01]  /*5470*/  IMAD R110, R218, R39.reuse, RZ ;  /* 0x00000027da6e7224 */ /* 0x080fe200078e02ff */
[----:B------:R-:W-:Y:S01]  /*5480*/  R2UR UR12, R31 ;  /* 0x000000001f0c72ca */ /* 0x000fe200000e0000 */
[----:B------:R-:W-:Y:S01]  /*5490*/  IMAD R109, R226, R39, RZ ;  /* 0x00000027e26d7224 */ /* 0x000fe200078e02ff */
[----:B------:R-:W-:Y:S01]  /*54a0*/  LEA.HI.X.SX32 R203, R35, R205, 0x1, P6 ;  /* 0x000000cd23cb7211 */ /* 0x000fe200030f0eff */
[-C--:B------:R-:W-:Y:S01]  /*54b0*/  IMAD R110, R221, R39.reuse, RZ ;  /* 0x00000027dd6e7224 */ /* 0x080fe200078e02ff */
[----:B------:R-:W-:Y:S01]  /*54c0*/  R2UR UR11, R30 ;  /* 0x000000001e0b72ca */ /* 0x000fe200000e0000 */
[-C--:B------:R-:W-:Y:S01]  /*54d0*/  IMAD R109, R229, R39.reuse, RZ ;  /* 0x00000027e56d7224 */ /* 0x080fe200078e02ff */
[----:B------:R-:W-:Y:S01]  /*54e0*/  R2UR UR10, R29 ;  /* 0x000000001d0a72ca */ /* 0x000fe200000e0000 */
[-C--:B------:R-:W-:Y:S01]  /*54f0*/  IMAD R110, R224, R39.reuse, RZ ;  /* 0x00000027e06e7224 */ /* 0x080fe200078e02ff */
[----:B------:R-:W-:Y:S01]  /*5500*/  R2UR UR8, R27 ;  /* 0x000000001b0872ca */ /* 0x000fe200000e0000 */
[-C--:B------:R-:W-:Y:S01]  /*5510*/  IMAD R109, R232, R39.reuse, RZ ;  /* 0x00000027e86d7224 */ /* 0x080fe200078e02ff */
[----:B------:R-:W-:Y:S01]  /*5520*/  R2UR UR7, R26 ;  /* 0x000000001a0772ca */ /* 0x000fe200000e0000 */
[----:B------:R-:W-:Y:S01]  /*5530*/  IMAD.SHL.U32 R2, R133, 0x80, RZ ;  /* 0x0000008085027824 */ /* 0x000fe200078e00ff */
[----:B------:R-:W-:Y:S01]  /*5540*/  CS2R R26, SRZ ;  /* 0x00000000001a7805 */ /* 0x000fe2000001ff00 */
[-C--:B------:R-:W-:Y:S01]  /*5550*/  IMAD R110, R227, R39.reuse, RZ ;  /* 0x00000027e36e7224 */ /* 0x080fe200078e02ff */
[----:B------:R-:W-:Y:S01]  /*5560*/  CS2R R30, SRZ ;  /* 0x00000000001e7805 */ /* 0x000fe2000001ff00 */
[-C--:B------:R-:W-:Y:S01]  /*5570*/  IMAD R109, R236, R39.reuse, RZ ;  /* 0x00000027ec6d7224 */ /* 0x080fe200078e02ff */
[----:B------:R-:W-:Y:S01]  /*5580*/  LOP3.LUT R2, R2, 0x1f80, RZ, 0xc0, !PT ;  /* 0x00001f8002027812 */ /* 0x000fe200078ec0ff */
[-C--:B------:R-:W-:Y:S01]  /*5590*/  IMAD R110, R230, R39.reuse, RZ ;  /* 0x00000027e66e7224 */ /* 0x080fe200078e02ff */
[----:B------:R-:W-:Y:S01]  /*55a0*/  CS2R R32, SRZ ;  /* 0x0000000000207805 */ /* 0x000fe2000001ff00 */
[-C--:B------:R-:W-:Y:S01]  /*55b0*/  IMAD R109, R239, R39.reuse, RZ ;  /* 0x00000027ef6d7224 */ /* 0x080fe200078e02ff */
[----:B------:R-:W-:Y:S01]  /*55c0*/  CS2R R34, SRZ ;  /* 0x0000000000227805 */ /* 0x000fe2000001ff00 */
[--C-:B------:R-:W-:Y:S01]  /*55d0*/  IMAD.X R28, R28, 0x1, R205.reuse, P5 ;  /* 0x000000011c1c7824 */ /* 0x100fe200028e06cd */
[----:B------:R-:W-:Y:S01]  /*55e0*/  CS2R R36, SRZ ;  /* 0x0000000000247805 */ /* 0x000fe2000001ff00 */
[--C-:B------:R-:W-:Y:S01]  /*55f0*/  IMAD.X R25, R46, 0x1, R205.reuse, P4 ;  /* 0x000000012e197824 */ /* 0x100fe200020e06cd */
[----:B------:R-:W-:Y:S01]  /*5600*/  CS2R R40, SRZ ;  /* 0x0000000000287805 */ /* 0x000fe2000001ff00 */
[--C-:B------:R-:W-:Y:S01]  /*5610*/  IMAD.X R24, R48, 0x1, R205.reuse, P3 ;  /* 0x0000000130187824 */ /* 0x100fe200018e06cd */
[----:B------:R-:W-:Y:S01]  /*5620*/  R2UR UR9, R28 ;  /* 0x000000001c0972ca */ /* 0x000fe200000e0000 */
[----:B------:R-:W-:Y:S01]  /*5630*/  IMAD.X R201, R50, 0x1, R205, P2 ;  /* 0x0000000132c97824 */ /* 0x000fe200010e06cd */
[----:B------:R-:W-:Y:S01]  /*5640*/  LEA.HI R205, R133, 0x5e, RZ, 0x1a ;  /* 0x0000005e85cd7811 */ /* 0x000fe200078fd0ff */
[-C--:B------:R-:W-:Y:S01]  /*5650*/  IMAD R110, R233, R39.reuse, RZ ;  /* 0x00000027e96e7224 */ /* 0x080fe200078e02ff */
[----:B------:R-:W-:Y:S01]  /*5660*/  R2UR UR6, R25 ;  /* 0x00000000190672ca */ /* 0x000fe200000e0000 */
[-C--:B------:R-:W-:Y:S01]  /*5670*/  IMAD R109, R242, R39.reuse, RZ ;  /* 0x00000027f26d7224 */ /* 0x080fe200078e02ff */
[----:B------:R-:W-:Y:S01]  /*5680*/  R2UR UR5, R24 ;  /* 0x00000000180572ca */ /* 0x000fe200000e0000 */
[-C--:B------:R-:W-:Y:S01]  /*5690*/  IMAD R110, R237, R39.reuse, RZ ;  /* 0x00000027ed6e7224 */ /* 0x080fe200078e02ff */
[----:B------:R-:W-:Y:S01]  /*56a0*/  CS2R R24, SRZ ;  /* 0x0000000000187805 */ /* 0x000fe2000001ff00 */
        /* <DEDUP_REMOVED lines=14> */
[----:B------:R-:W-:-:S02]  /*5790*/  IMAD R110, R249, R39, RZ ;  /* 0x00000027f96e7224 */ /* 0x000fc400078e02ff */
[-C--:B------:R-:W-:Y:S02]  /*57a0*/  IMAD R109, R125, R39.reuse, RZ ;  /* 0x000000277d6d7224 */ /* 0x080fe400078e02ff */
[-C--:B------:R-:W-:Y:S02]  /*57b0*/  IMAD R207, R207, R39.reuse, RZ ;  /* 0x00000027cfcf7224 */ /* 0x080fe400078e02ff */
[-C--:B------:R-:W-:Y:S02]  /*57c0*/  IMAD R206, R206, R39.reuse, RZ ;  /* 0x00000027cece7224 */ /* 0x080fe400078e02ff */
[-C--:B------:R-:W-:Y:S02]  /*57d0*/  IMAD R205, R205, R39.reuse, RZ ;  /* 0x00000027cdcd7224 */ /* 0x080fe400078e02ff */
[-C--:B------:R-:W-:Y:S02]  /*57e0*/  IMAD R110, R252, R39.reuse, RZ ;  /* 0x00000027fc6e7224 */ /* 0x080fe400078e02ff */
[----:B------:R-:W-:Y:S01]  /*57f0*/  IMAD R109, R123, R39, RZ ;  /* 0x000000277b6d7224 */ /* 0x000fe200078e02ff */
[----:B------:R-:W-:Y:S01]  /*5800*/  LOP3.LUT R39, R2, 0x70, R120, 0xf8, !PT ;  /* 0x0000007002277812 */ /* 0x000fe200078ef878 */
[----:B------:R-:W-:Y:S01]  /*5810*/  IMAD R106, R105, UR19, RZ ;  /* 0x00000013696a7c24 */ /* 0x000fe2000f8e02ff */
[----:B------:R-:W-:Y:S01]  /*5820*/  UIADD3 UR19, UP0, UR28, 0x2, URZ ;  /* 0x000000021c137890 */ /* 0x000fe2000ff1e03f */
[----:B------:R-:W-:Y:S01]  /*5830*/  IMAD R111, R111, UR20, RZ ;  /* 0x000000146f6f7c24 */ /* 0x000fe2000f8e02ff */
[----:B------:R-:W-:-:S02]  /*5840*/  LOP3.LUT R2, R39, R0, RZ, 0xfc, !PT ;  /* 0x0000000027027212 */ /* 0x000fc400078efcff */
[----:B------:R-:W-:Y:S01]  /*5850*/  CS2R R38, SRZ ;  /* 0x0000000000267805 */ /* 0x000fe2000001ff00 */
[----:B------:R-:W-:Y:S01]  /*5860*/  UIADD3.X UR17, UR17, 0x40000040, URZ, UP0, !UPT ;  /* 0x4000004011117890 */ /* 0x000fe200087fe43f */
[----:B------:R-:W-:Y:S01]  /*5870*/  LOP3.LUT R2, R2, 0x70, RZ, 0x3c, !PT ;  /* 0x0000007002027812 */ /* 0x000fe200078e3cff */
[----:B------:R-:W-:Y:S01]  /*5880*/  UMOV UR16, UR19 ;  /* 0x0000001300107c82 */ /* 0x000fe20008000000 */
[----:B------:R-:W-:Y:S01]  /*5890*/  UMOV UR19, UR22 ;  /* 0x0000001600137c82 */ /* 0x000fe20008000000 */
[----:B------:R-:W-:Y:S02]  /*58a0*/  UIADD3.64 UR20, UR16, 0x2, URZ ;  /* 0x0000000210147897 */ /* 0x000fe4000fffe03f */
[----:B------:R-:W-:Y:S02]  /*58b0*/  UIADD3.64 UR24, UR16, 0x4, URZ ;  /* 0x0000000410187897 */ /* 0x000fe4000fffe03f */
[----:B------:R-:W-:Y:S02]  /*58c0*/  UIADD3.64 UR22, UR18, 0x2, URZ ;  /* 0x0000000212167897 */ /* 0x000fe4000fffe03f */
[----:B----4-:R-:W-:-:S12]  /*58d0*/  UIADD3.64 UR26, UR18, 0x4, URZ ;  /* 0x00000004121a7897 */ /* 0x010fd8000fffe03f */
.L_x_2:
[----:B------:R-:W0:Y:S01]  /*58e0*/  LDC R114, c[0x0][0x238] ;  /* 0x00008e00ff727b82 */ /* 0x000e220000000800 */
[C---:B------:R-:W-:Y:S01]  /*58f0*/  LOP3.LUT R112, R0.reuse, 0x2, RZ, 0xfc, !PT ;  /* 0x0000000200707812 */ /* 0x040fe200078efcff */
[----:B------:R-:W-:Y:S01]  /*5900*/  ULDC UR29, c[0x0][0x238] ;  /* 0x00008e00001d7ab9 */ /* 0x000fe20000000800 */
[C---:B------:R-:W-:Y:S01]  /*5910*/  LOP3.LUT R108, R0.reuse, 0x2, RZ, 0xfc, !PT ;  /* 0x00000002006c7812 */ /* 0x040fe200078efcff */
[----:B------:R-:W1:Y:S01]  /*5920*/  S2R R123, SR_TID.X ;  /* 0x00000000007b7919 */ /* 0x000e620000002100 */
[----:B------:R-:W-:Y:S01]  /*5930*/  ISETP.GE.AND P1, PT, R0, UR59, PT ;  /* 0x0000003b00007c0c */ /* 0x000fe2000bf26270 */
[----:B------:R-:W-:Y:S01]  /*5940*/  IMAD R112, R112, UR29, RZ ;  /* 0x0000001d70707c24 */ /* 0x000fe2000f8e02ff */
[----:B------:R-:W-:Y:S01]  /*5950*/  ISETP.GE.AND P3, PT, R108, UR59, PT ;  /* 0x0000003b6c007c0c */ /* 0x000fe2000bf66270 */
[----:B------:R-:W-:Y:S01]  /*5960*/  ULDC UR31, c[0x0][0x238] ;  /* 0x00008e00001f7ab9 */ /* 0x000fe20000000800 */
[----:B------:R-:W-:Y:S01]  /*5970*/  LOP3.LUT R113, R0, 0x4, RZ, 0xfc, !PT ;  /* 0x0000000400717812 */ /* 0x000fe200078efcff */
[----:B------:R-:W-:Y:S01]  /*5980*/  ULDC UR29, c[0x0][0x238] ;  /* 0x00008e00001d7ab9 */ /* 0x000fe20000000800 */
[----:B------:R-:W-:Y:S01]  /*5990*/  IADD3 R108, P4, R112, R102, RZ ;  /* 0x00000066706c7210 */ /* 0x000fe20007f9e0ff */
[----:B------:R-:W2:Y:S01]  /*59a0*/  LDC R116, c[0x0][0x238] ;  /* 0x00008e00ff747b82 */ /* 0x000ea20000000800 */
[----:B------:R-:W-:-:S02]  /*59b0*/  PRMT R122, RZ, 0x7610, R122 ;  /* 0x00007610ff7a7816 */ /* 0x000fc4000000007a */
[----:B------:R-:W-:Y:S02]  /*59c0*/  LEA.HI.X.SX32 R109, R112, R103, 0x1, P4 ;  /* 0x00000067706d7211 */ /* 0x000fe400020f0eff */
[----:B------:R-:W-:Y:S01]  /*59d0*/  PRMT R125, RZ, 0x7610, R125 ;  /* 0x00007610ff7d7816 */ /* 0x000fe2000000007d */
[C---:B0-----:R-:W-:Y:S01]  /*59e0*/  IMAD R114, R0.reuse, R114, RZ ;  /* 0x0000007200727224 */ /* 0x041fe200078e02ff */
[----:B------:R-:W-:-:S04]  /*59f0*/  LOP3.LUT R112, R0, 0x6, RZ, 0xfc, !PT ;  /* 0x0000000600707812 */ /* 0x000fc800078efcff */
[----:B------:R0:W3:Y:S01]  /*5a00*/  @!P3 LDG.E.U8 R125, desc[UR40][R108.64] ;  /* 0x000000286c7db981 */ /* 0x0000e2000c1e1100 */
[----:B------:R-:W-:-:S04]  /*5a10*/  IADD3 R110, P2, R114, R102, RZ ;  /* 0x00000066726e7210 */ /* 0x000fc80007f5e0ff */
[----:B------:R-:W-:Y:S02]  /*5a20*/  LEA.HI.X.SX32 R111, R114, R103, 0x1, P2 ;  /* 0x00000067726f7211 */ /* 0x000fe400010f0eff */
[----:B------:R-:W-:Y:S01]  /*5a30*/  LOP3.LUT R114, R0, 0x4, RZ, 0xfc, !PT ;  /* 0x0000000400727812 */ /* 0x000fe200078efcff */
[----:B------:R-:W-:Y:S01]  /*5a40*/  IMAD R112, R112, UR29, RZ ;  /* 0x0000001d70707c24 */ /* 0x000fe2000f8e02ff */
[----:B------:R-:W-:Y:S01]  /*5a50*/  ISETP.GE.AND P2, PT, R113, UR59, PT ;  /* 0x0000003b71007c0c */ /* 0x000fe2000bf46270 */
[----:B------:R4:W5:Y:S01]  /*5a60*/  @!P1 LDG.E.U8 R122, desc[UR40][R110.64] ;  /* 0x000000286e7a9981 */ /* 0x000962000c1e1100 */
[----:B------:R-:W-:Y:S01]  /*5a70*/  PRMT R124, RZ, 0x7610, R124 ;  /* 0x00007610ff7c7816 */ /* 0x000fe2000000007c */
[----:B------:R-:W-:Y:S01]  /*5a80*/  IMAD R114, R114, UR31, RZ ;  /* 0x0000001f72727c24 */ /* 0x000fe2000f8e02ff */
[----:B------:R-:W-:Y:S01]  /*5a90*/  LOP3.LUT R113, R0, 0x6, RZ, 0xfc, !PT ;  /* 0x0000000600717812 */ /* 0x000fe200078efcff */
[----:B------:R-:W-:Y:S01]  /*5aa0*/  ULDC UR29, c[0x0][0x238] ;  /* 0x00008e00001d7ab9 */ /* 0x000fe20000000800 */
[----:B0-----:R-:W-:-:S02]  /*5ab0*/  IADD3 R108, P4, R112, R102, RZ ;  /* 0x00000066706c7210 */ /* 0x001fc40007f9e0ff */
[----:B------:R-:W-:Y:S02]  /*5ac0*/  ISETP.GE.AND P1, PT, R113, UR59, PT ;  /* 0x0000003b71007c0c */ /* 0x000fe4000bf26270 */
[----:B------:R-:W-:Y:S02]  /*5ad0*/  PRMT R127, RZ, 0x7610, R127 ;  /* 0x00007610ff7f7816 */ /* 0x000fe4000000007f */
[----:B----4-:R-:W-:Y:S02]  /*5ae0*/  IADD3 R110, P5, R114, R102, RZ ;  /* 0x00000066726e7210 */ /* 0x010fe40007fbe0ff */
[-C--:B------:R-:W-:Y:S02]  /*5af0*/  LEA.HI.X.SX32 R109, R112, R103.reuse, 0x1, P4 ;  /* 0x00000067706d7211 */ /* 0x080fe400020f0eff */
[----:B------:R-:W-:Y:S02]  /*5b00*/  LEA.HI.X.SX32 R111, R114, R103, 0x1, P5 ;  /* 0x00000067726f7211 */ /* 0x000fe400028f0eff */
[----:B------:R-:W-:Y:S01]  /*5b10*/  LOP3.LUT R112, R0, 0xa, RZ, 0xfc, !PT ;  /* 0x0000000a00707812 */ /* 0x000fe200078efcff */
[----:B------:R-:W0:Y:S01]  /*5b20*/  LDC R114, c[0x0][0x238] ;  /* 0x00008e00ff727b82 */ /* 0x000e220000000800 */
[----:B-1----:R-:W-:Y:S01]  /*5b30*/  LEA.HI R107, R123, 0x5e, RZ, 0x1a ;  /* 0x0000005e7b6b7811 */ /* 0x002fe200078fd0ff */
[----:B------:R1:W4:Y:S01]  /*5b40*/  @!P2 LDG.E.U8 R124, desc[UR40][R110.64] ;  /* 0x000000286e7ca981 */ /* 0x000322000c1e1100 */
[----:B------:R-:W-:-:S02]  /*5b50*/  ISETP.GE.AND P2, PT, R112, UR59, PT ;  /* 0x0000003b70007c0c */ /* 0x000fc4000bf46270 */
[----:B------:R-:W-:Y:S01]  /*5b60*/  LOP3.LUT R112, R0, 0xc, RZ, 0xfc, !PT ;  /* 0x0000000c00707812 */ /* 0x000fe200078efcff */
[----:B------:R2:W3:Y:S01]  /*5b70*/  @!P1 LDG.E.U8 R127, desc[UR40][R108.64] ;  /* 0x000000286c7f9981 */ /* 0x0004e2000c1e1100 */
[----:B------:R-:W-:Y:S02]  /*5b80*/  ISETP.GE.AND P0, PT, R107, UR59, PT ;  /* 0x0000003b6b007c0c */ /* 0x000fe4000bf06270 */
[----:B------:R-:W-:Y:S01]  /*5b90*/  ISETP.GE.AND P1, PT, R112, UR59, PT ;  /* 0x0000003b70007c0c */ /* 0x000fe2000bf26270 */
[----:B------:R-:W2:Y:S01]  /*5ba0*/  LDC R107, c[0x0][0x238] ;  /* 0x00008e00ff6b7b82 */ /* 0x000ea20000000800 */
[----:B------:R-:W2:Y:S01]  /*5bb0*/  S2R R112, SR_TID.X ;  /* 0x0000000000707919 */ /* 0x000ea20000002100 */
[C---:B------:R-:W-:Y:S02]  /*5bc0*/  LOP3.LUT R113, R0.reuse, 0x8, RZ, 0xfc, !PT ;  /* 0x0000000800717812 */ /* 0x040fe400078efcff */
[----:B------:R-:W-:Y:S02]  /*5bd0*/  LOP3.LUT R115, R0, 0x8, RZ, 0xfc, !PT ;  /* 0x0000000800737812 */ /* 0x000fe400078efcff */
[----:B------:R-:W-:-:S02]  /*5be0*/  ISETP.GE.AND P3, PT, R113, UR59, PT ;  /* 0x0000003b71007c0c */ /* 0x000fc4000bf66270 */
[----:B------:R-:W-:Y:S01]  /*5bf0*/  LOP3.LUT R113, R0, 0xa, RZ, 0xfc, !PT ;  /* 0x0000000a00717812 */ /* 0x000fe200078efcff */
[----:B------:R-:W-:Y:S01]  /*5c00*/  IMAD R115, R115, UR29, RZ ;  /* 0x0000001d73737c24 */ /* 0x000fe2000f8e02ff */
[----:B------:R-:W-:-:S03]  /*5c10*/  PRMT R126, RZ, 0x7610, R126 ;  /* 0x00007610ff7e7816 */ /* 0x000fc6000000007e */
[----:B0-----:R-:W-:Y:S01]  /*5c20*/  IMAD R113, R113, R114, RZ ;  /* 0x0000007271717224 */ /* 0x001fe200078e02ff */
[CC--:B-1----:R-:W-:Y:S01]  /*5c30*/  IADD3 R110, P5, R115.reuse, R102.reuse, RZ ;  /* 0x00000066736e7210 */ /* 0x0c2fe20007fbe0ff */
[----:B------:R-:W0:Y:S03]  /*5c40*/  LDC R114, c[0x0][0x238] ;  /* 0x00008e00ff727b82 */ /* 0x000e260000000800 */
[-C--:B------:R-:W-:Y:S02]  /*5c50*/  LEA.HI.X.SX32 R111, R115, R103.reuse, 0x1, P5 ;  /* 0x00000067736f7211 */ /* 0x080fe400028f0eff */
[C---:B--2---:R-:W-:Y:S02]  /*5c60*/  IADD3 R108, P4, R113.reuse, R102, RZ ;  /* 0x00000066716c7210 */ /* 0x044fe40007f9e0ff */
[----:B------:R-:W-:Y:S01]  /*5c70*/  PRMT R129, RZ, 0x7610, R129 ;  /* 0x00007610ff817816 */ /* 0x000fe20000000081 */
[----:B------:R-:W2:Y:S01]  /*5c80*/  @!P3 LDG.E.U8 R126, desc[UR40][R110.64] ;  /* 0x000000286e7eb981 */ /* 0x000ea2000c1e1100 */
[----:B------:R-:W-:Y:S01]  /*5c90*/  LEA.HI.X.SX32 R109, R113, R103, 0x1, P4 ;  /* 0x00000067716d7211 */ /* 0x000fe200020f0eff */
[----:B------:R-:W1:Y:S04]  /*5ca0*/  LDC R115, c[0x0][0x238] ;  /* 0x00008e00ff737b82 */ /* 0x000e680000000800 */
[----:B------:R0:W2:Y:S01]  /*5cb0*/  @!P2 LDG.E.U8 R129, desc[UR40][R108.64] ;  /* 0x000000286c81a981 */ /* 0x0000a2000c1e1100 */
[----:B------:R-:W-:-:S04]  /*5cc0*/  LEA.HI R112, R112, 0xe, RZ, 0x1a ;  /* 0x0000000e70707811 */ /* 0x000fc800078fd0ff */
[C---:B------:R-:W-:Y:S01]  /*5cd0*/  ISETP.GE.AND P3, PT, R112.reuse, UR59, PT ;  /* 0x0000003b70007c0c */ /* 0x040fe2000bf66270 */
[----:B------:R-:W-:Y:S01]  /*5ce0*/  IMAD R107, R112, R107, RZ ;  /* 0x0000006b706b7224 */ /* 0x000fe200078e02ff */
[----:B------:R-:W-:-:S04]  /*5cf0*/  LOP3.LUT R112, R0, 0x10, RZ, 0xfc, !PT ;  /* 0x0000001000707812 */ /* 0x000fc800078efcff */
[----:B------:R-:W-:Y:S02]  /*5d00*/  ISETP.GE.AND P2, PT, R112, UR59, PT ;  /* 0x0000003b70007c0c */ /* 0x000fe4000bf46270 */
[----:B------:R-:W1:Y:S01]  /*5d10*/  LDC R112, c[0x0][0x238] ;  /* 0x00008e00ff707b82 */ /* 0x000e620000000800 */
[----:B------:R-:W-:-:S05]  /*5d20*/  LOP3.LUT R113, R0, 0xc, RZ, 0xfc, !PT ;  /* 0x0000000c00717812 */ /* 0x000fca00078efcff */
[----:B0-----:R-:W-:Y:S01]  /*5d30*/  IMAD R113, R113, R114, RZ ;  /* 0x0000007271717224 */ /* 0x001fe200078e02ff */
[----:B------:R-:W-:Y:S02]  /*5d40*/  LOP3.LUT R114, R0, 0x10, RZ, 0xfc, !PT ;  /* 0x0000001000727812 */ /* 0x000fe400078efcff */
[-C--:B------:R-:W-:Y:S02]  /*5d50*/  IADD3 R108, P4, R107, R102.reuse, RZ ;  /* 0x000000666b6c7210 */ /* 0x080fe40007f9e0ff */
[C---:B------:R-:W-:Y:S02]  /*5d60*/  IADD3 R110, P5, R113.reuse, R102, RZ ;  /* 0x00000066716e7210 */ /* 0x040fe40007fbe0ff */
[----:B------:R-:W-:Y:S01]  /*5d70*/  PRMT R128, RZ, 0x7610, R128 ;  /* 0x00007610ff807816 */ /* 0x000fe20000000080 */
[----:B-1----:R-:W-:Y:S01]  /*5d80*/  IMAD R114, R114, R115, RZ ;  /* 0x0000007372727224 */ /* 0x002fe200078e02ff */
[-C--:B------:R-:W-:Y:S01]  /*5d90*/  LEA.HI.X.SX32 R111, R113, R103.reuse, 0x1, P5 ;  /* 0x00000067716f7211 */ /* 0x080fe200028f0eff */
[----:B------:R-:W0:Y:S01]  /*5da0*/  LDC R115, c[0x0][0x238] ;  /* 0x00008e00ff737b82 */ /* 0x000e220000000800 */
[----:B------:R-:W-:-:S02]  /*5db0*/  LEA.HI.X.SX32 R109, R107, R103, 0x1, P4 ;  /* 0x000000676b6d7211 */ /* 0x000fc400020f0eff */
[C---:B------:R-:W-:Y:S01]  /*5dc0*/  LOP3.LUT R113, R0.reuse, 0x12, RZ, 0xfc, !PT ;  /* 0x0000001200717812 */ /* 0x040fe200078efcff */
[----:B------:R1:W2:Y:S01]  /*5dd0*/  @!P1 LDG.E.U8 R128, desc[UR40][R110.64] ;  /* 0x000000286e809981 */ /* 0x0002a2000c1e1100 */
[C---:B------:R-:W-:Y:S02]  /*5de0*/  LOP3.LUT R107, R0.reuse, 0x12, RZ, 0xfc, !PT ;  /* 0x00000012006b7812 */ /* 0x040fe400078efcff */
[----:B------:R-:W-:Y:S02]  /*5df0*/  PRMT R131, RZ, 0x7610, R131 ;  /* 0x00007610ff837816 */ /* 0x000fe40000000083 */
[----:B------:R-:W-:Y:S01]  /*5e00*/  ISETP.GE.AND P1, PT, R113, UR59, PT ;  /* 0x0000003b71007c0c */ /* 0x000fe2000bf26270 */
[----:B------:R-:W-:Y:S01]  /*5e10*/  IMAD R107, R107, R112, RZ ;  /* 0x000000706b6b7224 */ /* 0x000fe200078e02ff */
[----:B------:R-:W-:Y:S01]  /*5e20*/  LOP3.LUT R113, R0, 0x14, RZ, 0xfc, !PT ;  /* 0x0000001400717812 */ /* 0x000fe200078efcff */
[----:B------:R-:W0:Y:S01]  /*5e30*/  LDC R112, c[0x0][0x238] ;  /* 0x00008e00ff707b82 */ /* 0x000e220000000800 */
[----:B------:R-:W-:Y:S01]  /*5e40*/  PRMT R180, RZ, 0x7610, R180 ;  /* 0x00007610ffb47816 */ /* 0x000fe200000000b4 */
[----:B------:R1:W2:Y:S02]  /*5e50*/  @!P3 LDG.E.U8 R131, desc[UR40][R108.64] ;  /* 0x000000286c83b981 */ /* 0x0002a4000c1e1100 */
[----:B-1----:R-:W-:-:S02]  /*5e60*/  IADD3 R110, P5, R114, R102, RZ ;  /* 0x00000066726e7210 */ /* 0x002fc40007fbe0ff */
[----:B------:R-:W-:Y:S02]  /*5e70*/  ISETP.GE.AND P3, PT, R113, UR59, PT ;  /* 0x0000003b71007c0c */ /* 0x000fe4000bf66270 */
[-C--:B------:R-:W-:Y:S02]  /*5e80*/  LEA.HI.X.SX32 R111, R114, R103.reuse, 0x1, P5 ;  /* 0x00000067726f7211 */ /* 0x080fe400028f0eff */
[----:B------:R-:W-:Y:S02]  /*5e90*/  LOP3.LUT R113, R0, 0x16, RZ, 0xfc, !PT ;  /* 0x0000001600717812 */ /* 0x000fe400078efcff */
[C---:B------:R-:W-:Y:S01]  /*5ea0*/  IADD3 R108, P4, R107.reuse, R102, RZ ;  /* 0x000000666b6c7210 */ /* 0x040fe20007f9e0ff */
[----:B------:R1:W2:Y:S01]  /*5eb0*/  @!P2 LDG.E.U8 R180, desc[UR40][R110.64] ;  /* 0x000000286eb4a981 */ /* 0x0002a2000c1e1100 */
[----:B------:R-:W-:Y:S02]  /*5ec0*/  PRMT R130, RZ, 0x7610, R130 ;  /* 0x00007610ff827816 */ /* 0x000fe40000000082 */
[----:B------:R-:W-:-:S02]  /*5ed0*/  LEA.HI.X.SX32 R109, R107, R103, 0x1, P4 ;  /* 0x000000676b6d7211 */ /* 0x000fc400020f0eff */
[----:B------:R-:W-:Y:S02]  /*5ee0*/  ISETP.GE.AND P2, PT, R113, UR59, PT ;  /* 0x0000003b71007c0c */ /* 0x000fe4000bf46270 */
[C---:B------:R-:W-:Y:S01]  /*5ef0*/  LOP3.LUT R113, R0.reuse, 0x18, RZ, 0xfc, !PT ;  /* 0x0000001800717812 */ /* 0x040fe200078efcff */
[----:B------:R-:W2:Y:S03]  /*5f00*/  @!P1 LDG.E.U8 R130, desc[UR40][R108.64] ;  /* 0x000000286c829981 */ /* 0x000ea6000c1e1100 */
[----:B------:R-:W-:Y:S02]  /*5f10*/  ISETP.GE.AND P1, PT, R113, UR59, PT ;  /* 0x0000003b71007c0c */ /* 0x000fe4000bf26270 */
[----:B------:R-:W1:Y:S01]  /*5f20*/  LDC R113, c[0x0][0x238] ;  /* 0x00008e00ff717b82 */ /* 0x000e620000000800 */
[C---:B------:R-:W-:Y:S02]  /*5f30*/  LOP3.LUT R114, R0.reuse, 0x14, RZ, 0xfc, !PT ;  /* 0x0000001400727812 */ /* 0x040fe400078efcff */
[----:B------:R-:W-:-:S03]  /*5f40*/  LOP3.LUT R107, R0, 0x16, RZ, 0xfc, !PT ;  /* 0x00000016006b7812 */ /* 0x000fc600078efcff */
[----:B0-----:R-:W-:Y:S02]  /*5f50*/  IMAD R114, R114, R115, RZ ;  /* 0x0000007372727224 */ /* 0x001fe400078e02ff */
[----:B------:R-:W-:Y:S01]  /*5f60*/  IMAD R107, R107, R112, RZ ;  /* 0x000000706b6b7224 */ /* 0x000fe200078e02ff */
[----:B------:R-:W-:Y:S02]  /*5f70*/  LOP3.LUT R112, R0, 0x18, RZ, 0xfc, !PT ;  /* 0x0000001800707812 */ /* 0x000fe400078efcff */
[C---:B-1----:R-:W-:Y:S02]  /*5f80*/  IADD3 R110, P5, R114.reuse, R102, RZ ;  /* 0x00000066726e7210 */ /* 0x042fe40007fbe0ff */
[----:B------:R-:W-:Y:S02]  /*5f90*/  PRMT R133, RZ, 0x7610, R133 ;  /* 0x00007610ff857816 */ /* 0x000fe40000000085 */
[----:B------:R-:W-:Y:S02]  /*5fa0*/  LEA.HI.X.SX32 R111, R114, R103, 0x1, P5 ;  /* 0x00000067726f7211 */ /* 0x000fe400028f0eff */
[----:B------:R-:W-:Y:S01]  /*5fb0*/  PRMT R135, RZ, 0x7610, R135 ;  /* 0x00007610ff877816 */ /* 0x000fe20000000087 */
[----:B------:R-:W0:Y:S02]  /*5fc0*/  LDC R114, c[0x0][0x238] ;  /* 0x00008e00ff727b82 */ /* 0x000e240000000800 */
[----:B------:R1:W2:Y:S01]  /*5fd0*/  @!P3 LDG.E.U8 R133, desc[UR40][R110.64] ;  /* 0x000000286e85b981 */ /* 0x0002a2000c1e1100 */
[----:B------:R-:W-:-:S05]  /*5fe0*/  IMAD R112, R112, R113, RZ ;  /* 0x0000007170707224 */ /* 0x000fca00078e02ff */
[----:B-1----:R-:W-:-:S04]  /*5ff0*/  IADD3 R110, P5, R112, R102, RZ ;  /* 0x00000066706e7210 */ /* 0x002fc80007fbe0ff */
[----:B------:R-:W-:Y:S02]  /*6000*/  LEA.HI.X.SX32 R111, R112, R103, 0x1, P5 ;  /* 0x00000067706f7211 */ /* 0x000fe400028f0eff */
[----:B------:R-:W1:Y:S03]  /*6010*/  S2R R112, SR_TID.X ;  /* 0x0000000000707919 */ /* 0x000e660000002100 */
[----:B------:R0:W2:Y:S01]  /*6020*/  @!P1 LDG.E.U8 R135, desc[UR40][R110.64] ;  /* 0x000000286e879981 */ /* 0x0000a2000c1e1100 */
[----:B-1----:R-:W-:Y:S02]  /*6030*/  LEA.HI R113, R112, 0x1e, RZ, 0x1a ;  /* 0x0000001e70717811 */ /* 0x002fe400078fd0ff */
[----:B------:R-:W1:Y:S01]  /*6040*/  LDC R112, c[0x0][0x238] ;  /* 0x00008e00ff707b82 */ /* 0x000e620000000800 */
[----:B------:R-:W-:Y:S02]  /*6050*/  IADD3 R108, P4, R107, R102, RZ ;  /* 0x000000666b6c7210 */ /* 0x000fe40007f9e0ff */
[----:B------:R-:W-:-:S02]  /*6060*/  PRMT R132, RZ, 0x7610, R132 ;  /* 0x00007610ff847816 */ /* 0x000fc40000000084 */
[----:B------:R-:W-:-:S03]  /*6070*/  LEA.HI.X.SX32 R109, R107, R103, 0x1, P4 ;  /* 0x000000676b6d7211 */ /* 0x000fc600020f0eff */
[----:B------:R-:W5:Y:S02]  /*6080*/  LDC R107, c[0x0][0x238] ;  /* 0x00008e00ff6b7b82 */ /* 0x000f640000000800 */
[----:B------:R-:W2:Y:S01]  /*6090*/  @!P2 LDG.E.U8 R132, desc[UR40][R108.64] ;  /* 0x000000286c84a981 */ /* 0x000ea2000c1e1100 */
[----:B-1----:R-:W-:-:S05]  /*60a0*/  IMAD R112, R251, R112, RZ ;  /* 0x00000070fb707224 */ /* 0x002fca00078e02ff */
[----:B0-----:R-:W-:-:S04]  /*60b0*/  IADD3 R110, P5, R112, R102, RZ ;  /* 0x00000066706e7210 */ /* 0x001fc80007fbe0ff */
[----:B------:R-:W-:Y:S02]  /*60c0*/  LEA.HI.X.SX32 R111, R112, R103, 0x1, P5 ;  /* 0x00000067706f7211 */ /* 0x000fe400028f0eff */
[----:B------:R-:W0:Y:S01]  /*60d0*/  LDC R112, c[0x0][0x238] ;  /* 0x00008e00ff707b82 */ /* 0x000e220000000800 */
[----:B------:R-:W-:Y:S02]  /*60e0*/  ISETP.GE.AND P2, PT, R251, UR59, PT ;  /* 0x0000003bfb007c0c */ /* 0x000fe4000bf46270 */
[----:B------:R-:W-:Y:S01]  /*60f0*/  PRMT R137, RZ, 0x7610, R137 ;  /* 0x00007610ff897816 */ /* 0x000fe20000000089 */
[C---:B-----5:R-:W-:Y:S01]  /*6100*/  IMAD R107, R252.reuse, R107, RZ ;  /* 0x0000006bfc6b7224 */ /* 0x060fe200078e02ff */
[----:B------:R-:W-:-:S09]  /*6110*/  ISETP.GE.AND P3, PT, R252, UR59, PT ;  /* 0x0000003bfc007c0c */ /* 0x000fd2000bf66270 */
[----:B------:R1:W5:Y:S01]  /*6120*/  @!P2 LDG.E.U8 R137, desc[UR40][R110.64] ;  /* 0x000000286e89a981 */ /* 0x000362000c1e1100 */
[----:B0-----:R-:W-:-:S05]  /*6130*/  IMAD R112, R250, R112, RZ ;  /* 0x00000070fa707224 */ /* 0x001fca00078e02ff */
[----:B-1----:R-:W-:-:S04]  /*6140*/  IADD3 R110, P5, R112, R102, RZ ;  /* 0x00000066706e7210 */ /* 0x002fc80007fbe0ff */
[-C--:B------:R-:W-:Y:S02]  /*6150*/  LEA.HI.X.SX32 R111, R112, R103.reuse, 0x1, P5 ;  /* 0x00000067706f7211 */ /* 0x080fe400028f0eff */
[----:B------:R-:W0:Y:S01]  /*6160*/  LDC R112, c[0x0][0x238] ;  /* 0x00008e00ff707b82 */ /* 0x000e220000000800 */
[C---:B------:R-:W-:Y:S02]  /*6170*/  IADD3 R108, P4, R107.reuse, R102, RZ ;  /* 0x000000666b6c7210 */ /* 0x040fe40007f9e0ff */
[----:B------:R-:W-:Y:S02]  /*6180*/  PRMT R134, RZ, 0x7610, R134 ;  /* 0x00007610ff867816 */ /* 0x000fe40000000086 */
[----:B------:R-:W-:-:S03]  /*6190*/  LEA.HI.X.SX32 R109, R107, R103, 0x1, P4 ;  /* 0x000000676b6d7211 */ /* 0x000fc600020f0eff */
[----:B------:R-:W1:Y:S02]  /*61a0*/  LDC R107, c[0x0][0x238] ;  /* 0x00008e00ff6b7b82 */ /* 0x000e640000000800 */
[----:B------:R-:W5:Y:S01]  /*61b0*/  @!P3 LDG.E.U8 R134, desc[UR40][R108.64] ;  /* 0x000000286c86b981 */ /* 0x000f62000c1e1100 */
[----:B------:R-:W-:Y:S02]  /*61c0*/  ISETP.GE.AND P3, PT, R250, UR59, PT ;  /* 0x0000003bfa007c0c */ /* 0x000fe4000bf66270 */
[----:B------:R-:W-:Y:S01]  /*61d0*/  PRMT R139, RZ, 0x7610, R139 ;  /* 0x00007610ff8b7816 */ /* 0x000fe2000000008b */
[----:B0-----:R-:W-:-:S10]  /*61e0*/  IMAD R112, R248, R112, RZ ;  /* 0x00000070f8707224 */ /* 0x001fd400078e02ff */
[----:B------:R0:W5:Y:S01]  /*61f0*/  @!P3 LDG.E.U8 R139, desc[UR40][R110.64] ;  /* 0x000000286e8bb981 */ /* 0x000162000c1e1100 */
[C---:B------:R-:W-:Y:S02]  /*6200*/  ISETP.GE.AND P1, PT, R113.reuse, UR59, PT ;  /* 0x0000003b71007c0c */ /* 0x040fe4000bf26270 */
[----:B0-----:R-:W-:Y:S01]  /*6210*/  IADD3 R110, P5, R112, R102, RZ ;  /* 0x00000066706e7210 */ /* 0x001fe20007fbe0ff */
[----:B-1----:R-:W-:-:S03]  /*6220*/  IMAD R107, R113, R107, RZ ;  /* 0x0000006b716b7224 */ /* 0x002fc600078e02ff */
        /* <DEDUP_REMOVED lines=10> */
[----:B------:R0:W5:Y:S02]  /*62d0*/  @!P1 LDG.E.U8 R141, desc[UR40][R110.64] ;  /* 0x000000286e8d9981 */ /* 0x000164000c1e1100 */
[----:B0-----:R-:W-:Y:S01]  /*62e0*/  IADD3 R110, P5, R112, R102, RZ ;  /* 0x00000066706e7210 */ /* 0x001fe20007fbe0ff */
[----:B-1----:R-:W-:-:S03]  /*62f0*/  IMAD R107, R249, R107, RZ ;  /* 0x0000006bf96b7224 */ /* 0x002fc600078e02ff */
[----:B------:R-:W-:Y:S02]  /*6300*/  LEA.HI.X.SX32 R111, R112, R103, 0x1, P5 ;  /* 0x00000067706f7211 */ /* 0x000fe400028f0eff */
[----:B------:R-:W0:Y:S01]  /*6310*/  S2R R112, SR_TID.X ;  /* 0x0000000000707919 */ /* 0x000e220000002100 */
[----:B------:R-:W-:-:S04]  /*6320*/  IADD3 R108, P4, R107, R102, RZ ;  /* 0x000000666b6c7210 */ /* 0x000fc80007f9e0ff */
[----:B------:R-:W-:Y:S02]  /*6330*/  LEA.HI.X.SX32 R109, R107, R103, 0x1, P4 ;  /* 0x000000676b6d7211 */ /* 0x000fe400020f0eff */
[----:B------:R-:W1:Y:S01]  /*6340*/  LDC R107, c[0x0][0x238] ;  /* 0x00008e00ff6b7b82 */ /* 0x000e620000000800 */
[----:B------:R-:W-:Y:S02]  /*6350*/  ISETP.GE.AND P2, PT, R249, UR59, PT ;  /* 0x0000003bf9007c0c */ /* 0x000fe4000bf46270 */
[----:B------:R-:W-:-:S11]  /*6360*/  PRMT R138, RZ, 0x7610, R138 ;  /* 0x00007610ff8a7816 */ /* 0x000fd6000000008a */
[----:B------:R4:W5:Y:S01]  /*6370*/  @!P2 LDG.E.U8 R138, desc[UR40][R108.64] ;  /* 0x000000286c8aa981 */ /* 0x000962000c1e1100 */
[----:B0-----:R-:W-:Y:S02]  /*6380*/  LEA.HI R113, R112, 0x2e, RZ, 0x1a ;  /* 0x0000002e70717811 */ /* 0x001fe400078fd0ff */
[----:B------:R-:W0:Y:S01]  /*6390*/  LDC R112, c[0x0][0x238] ;  /* 0x00008e00ff707b82 */ /* 0x000e220000000800 */
[----:B-1----:R-:W-:-:S05]  /*63a0*/  IMAD R107, R247, R107, RZ ;  /* 0x0000006bf76b7224 */ /* 0x002fca00078e02ff */
[----:B----4-:R-:W-:-:S04]  /*63b0*/  IADD3 R108, P4, R107, R102, RZ ;  /* 0x000000666b6c7210 */ /* 0x010fc80007f9e0ff */
[----:B------:R-:W-:Y:S02]  /*63c0*/  LEA.HI.X.SX32 R109, R107, R103, 0x1, P4 ;  /* 0x000000676b6d7211 */ /* 0x000fe400020f0eff */
[----:B------:R-:W1:Y:S01]  /*63d0*/  LDC R107, c[0x0][0x238] ;  /* 0x00008e00ff6b7b82 */ /* 0x000e620000000800 */
[----:B------:R-:W-:Y:S02]  /*63e0*/  ISETP.GE.AND P2, PT, R246, UR59, PT ;  /* 0x0000003bf6007c0c */ /* 0x000fe4000bf46270 */
[----:B------:R-:W-:Y:S02]  /*63f0*/  PRMT R143, RZ, 0x7610, R143 ;  /* 0x00007610ff8f7816 */ /* 0x000fe4000000008f */
[----:B------:R-:W-:Y:S01]  /*6400*/  ISETP.GE.AND P3, PT, R247, UR59, PT ;  /* 0x0000003bf7007c0c */ /* 0x000fe2000bf66270 */
[----:B0-----:R-:W-:-:S08]  /*6410*/  IMAD R112, R244, R112, RZ ;  /* 0x00000070f4707224 */ /* 0x001fd000078e02ff */
[----:B------:R0:W4:Y:S01]  /*6420*/  @!P2 LDG.E.U8 R143, desc[UR40][R110.64] ;  /* 0x000000286e8fa981 */ /* 0x000122000c1e1100 */
[----:B------:R-:W-:-:S06]  /*6430*/  PRMT R140, RZ, 0x7610, R140 ;  /* 0x00007610ff8c7816 */ /* 0x000fcc000000008c */
[----:B------:R3:W4:Y:S01]  /*6440*/  @!P3 LDG.E.U8 R140, desc[UR40][R108.64] ;  /* 0x000000286c8cb981 */ /* 0x000722000c1e1100 */
[----:B0-----:R-:W-:Y:S01]  /*6450*/  IADD3 R110, P5, R112, R102, RZ ;  /* 0x00000066706e7210 */ /* 0x001fe20007fbe0ff */
[----:B-1----:R-:W-:-:S03]  /*6460*/  IMAD R107, R245, R107, RZ ;  /* 0x0000006bf56b7224 */ /* 0x002fc600078e02ff */
[----:B------:R-:W-:Y:S02]  /*6470*/  LEA.HI.X.SX32 R111, R112, R103, 0x1, P5 ;  /* 0x00000067706f7211 */ /* 0x000fe400028f0eff */
[----:B------:R-:W0:Y:S01]  /*6480*/  LDC R112, c[0x0][0x238] ;  /* 0x00008e00ff707b82 */ /* 0x000e220000000800 */
[----:B---3--:R-:W-:-:S04]  /*6490*/  IADD3 R108, P4, R107, R102, RZ ;  /* 0x000000666b6c7210 */ /* 0x008fc80007f9e0ff */
[----:B------:R-:W-:-:S03]  /*64a0*/  LEA.HI.X.SX32 R109, R107, R103, 0x1, P4 ;  /* 0x000000676b6d7211 */ /* 0x000fc600020f0eff */
[----:B------:R-:W1:Y:S01]  /*64b0*/  LDC R107, c[0x0][0x238] ;  /* 0x00008e00ff6b7b82 */ /* 0x000e620000000800 */
[----:B------:R-:W-:Y:S02]  /*64c0*/  ISETP.GE.AND P3, PT, R244, UR59, PT ;  /* 0x0000003bf4007c0c */ /* 0x000fe4000bf66270 */
[----:B------:R-:W-:Y:S02]  /*64d0*/  PRMT R179, RZ, 0x7610, R179 ;  /* 0x00007610ffb37816 */ /* 0x000fe400000000b3 */
[----:B------:R-:W-:Y:S02]  /*64e0*/  ISETP.GE.AND P1, PT, R245, UR59, PT ;  /* 0x0000003bf5007c0c */ /* 0x000fe4000bf26270 */
[----:B------:R-:W-:-:S07]  /*64f0*/  PRMT R142, RZ, 0x7610, R142 ;  /* 0x00007610ff8e7816 */ /* 0x000fce000000008e */
[----:B------:R3:W4:Y:S01]  /*6500*/  @!P3 LDG.E.U8 R179, desc[UR40][R110.64] ;  /* 0x000000286eb3b981 */ /* 0x000722000c1e1100 */
[----:B0-----:R-:W-:-:S03]  /*6510*/  IMAD R112, R243, R112, RZ ;  /* 0x00000070f3707224 */ /* 0x001fc600078e02ff */
[----:B------:R0:W4:Y:S02]  /*6520*/  @!P1 LDG.E.U8 R142, desc[UR40][R108.64] ;  /* 0x000000286c8e9981 */ /* 0x000124000c1e1100 */
[----:B---3--:R-:W-:Y:S01]  /*6530*/  IADD3 R110, P5, R112, R102, RZ ;  /* 0x00000066706e7210 */ /* 0x008fe20007fbe0ff */
[----:B-1----:R-:W-:-:S03]  /*6540*/  IMAD R107, R113, R107, RZ ;  /* 0x0000006b716b7224 */ /* 0x002fc600078e02ff */
[----:B------:R-:W-:Y:S02]  /*6550*/  LEA.HI.X.SX32 R111, R112, R103, 0x1, P5 ;  /* 0x00000067706f7211 */ /* 0x000fe400028f0eff */
[----:B------:R-:W1:Y:S01]  /*6560*/  LDC R112, c[0x0][0x238] ;  /* 0x00008e00ff707b82 */ /* 0x000e620000000800 */
[----:B0-----:R-:W-:-:S04]  /*6570*/  IADD3 R108, P4, R107, R102, RZ ;  /* 0x000000666b6c7210 */ /* 0x001fc80007f9e0ff */
[----:B------:R-:W-:-:S03]  /*6580*/  LEA.HI.X.SX32 R109, R107, R103, 0x1, P4 ;  /* 0x000000676b6d7211 */ /* 0x000fc600020f0eff */
[----:B------:R-:W0:Y:S01]  /*6590*/  LDC R107, c[0x0][0x238] ;  /* 0x00008e00ff6b7b82 */ /* 0x000e220000000800 */
[----:B------:R-:W-:Y:S02]  /*65a0*/  ISETP.GE.AND P1, PT, R243, UR59, PT ;  /* 0x0000003bf3007c0c */ /* 0x000fe4000bf26270 */
[----:B------:R-:W-:Y:S02]  /*65b0*/  PRMT R177, RZ, 0x7610, R177 ;  /* 0x00007610ffb17816 */ /* 0x000fe400000000b1 */
[----:B------:R-:W-:Y:S02]  /*65c0*/  ISETP.GE.AND P2, PT, R113, UR59, PT ;  /* 0x0000003b71007c0c */ /* 0x000fe4000bf46270 */
[----:B------:R-:W-:-:S07]  /*65d0*/  PRMT R178, RZ, 0x7610, R178 ;  /* 0x00007610ffb27816 */ /* 0x000fce00000000b2 */
[----:B------:R3:W4:Y:S01]  /*65e0*/  @!P1 LDG.E.U8 R177, desc[UR40][R110.64] ;  /* 0x000000286eb19981 */ /* 0x000722000c1e1100 */
[----:B-1----:R-:W-:-:S03]  /*65f0*/  IMAD R112, R241, R112, RZ ;  /* 0x00000070f1707224 */ /* 0x002fc600078e02ff */
[----:B------:R1:W4:Y:S02]  /*6600*/  @!P2 LDG.E.U8 R178, desc[UR40][R108.64] ;  /* 0x000000286cb2a981 */ /* 0x000324000c1e1100 */
[----:B---3--:R-:W-:Y:S01]  /*6610*/  IADD3 R110, P5, R112, R102, RZ ;  /* 0x00000066706e7210 */ /* 0x008fe20007fbe0ff */
[----:B0-----:R-:W-:-:S03]  /*6620*/  IMAD R107, R242, R107, RZ ;  /* 0x0000006bf26b7224 */ /* 0x001fc600078e02ff */
[----:B------:R-:W-:Y:S02]  /*6630*/  LEA.HI.X.SX32 R111, R112, R103, 0x1, P5 ;  /* 0x00000067706f7211 */ /* 0x000fe400028f0eff */
[----:B------:R-:W0:Y:S01]  /*6640*/  LDC R112, c[0x0][0x238] ;  /* 0x00008e00ff707b82 */ /* 0x000e220000000800 */
[----:B-1----:R-:W-:-:S04]  /*6650*/  IADD3 R108, P4, R107, R102, RZ ;  /* 0x000000666b6c7210 */ /* 0x002fc80007f9e0ff */
        /* <DEDUP_REMOVED lines=12> */
[----:B------:R-:W1:Y:S01]  /*6720*/  S2R R112, SR_TID.X ;  /* 0x0000000000707919 */ /* 0x000e620000002100 */
[----:B0-----:R-:W-:-:S04]  /*6730*/  IADD3 R108, P4, R107, R102, RZ ;  /* 0x000000666b6c7210 */ /* 0x001fc80007f9e0ff */
[----:B------:R-:W-:Y:S02]  /*6740*/  LEA.HI.X.SX32 R109, R107, R103, 0x1, P4 ;  /* 0x000000676b6d7211 */ /* 0x000fe400020f0eff */
[----:B------:R-:W0:Y:S01]  /*6750*/  LDC R107, c[0x0][0x238] ;  /* 0x00008e00ff6b7b82 */ /* 0x000e220000000800 */
[----:B------:R-:W-:Y:S02]  /*6760*/  ISETP.GE.AND P1, PT, R240, UR59, PT ;  /* 0x0000003bf0007c0c */ /* 0x000fe4000bf26270 */
[----:B------:R-:W-:Y:S02]  /*6770*/  PRMT R174, RZ, 0x7610, R174 ;  /* 0x00007610ffae7816 */ /* 0x000fe400000000ae */
[----:B------:R-:W-:-:S09]  /*6780*/  ISETP.GE.AND P3, PT, R239, UR59, PT ;  /* 0x0000003bef007c0c */ /* 0x000fd2000bf66270 */
[----:B------:R3:W4:Y:S01]  /*6790*/  @!P1 LDG.E.U8 R174, desc[UR40][R108.64] ;  /* 0x000000286cae9981 */ /* 0x000722000c1e1100 */
[----:B-1----:R-:W-:Y:S02]  /*67a0*/  LEA.HI R113, R112, 0x3e, RZ, 0x1a ;  /* 0x0000003e70717811 */ /* 0x002fe400078fd0ff */
[----:B------:R-:W1:Y:S01]  /*67b0*/  LDC R112, c[0x0][0x238] ;  /* 0x00008e00ff707b82 */ /* 0x000e620000000800 */
[----:B0-----:R-:W-:-:S05]  /*67c0*/  IMAD R107, R238, R107, RZ ;  /* 0x0000006bee6b7224 */ /* 0x001fca00078e02ff */
[----:B---3--:R-:W-:-:S04]  /*67d0*/  IADD3 R108, P4, R107, R102, RZ ;  /* 0x000000666b6c7210 */ /* 0x008fc80007f9e0ff */
[----:B------:R-:W-:Y:S02]  /*67e0*/  LEA.HI.X.SX32 R109, R107, R103, 0x1, P4 ;  /* 0x000000676b6d7211 */ /* 0x000fe400020f0eff */
[----:B------:R-:W0:Y:S01]  /*67f0*/  LDC R107, c[0x0][0x238] ;  /* 0x00008e00ff6b7b82 */ /* 0x000e220000000800 */
[----:B------:R-:W-:Y:S02]  /*6800*/  PRMT R173, RZ, 0x7610, R173 ;  /* 0x00007610ffad7816 */ /* 0x000fe400000000ad */
[----:B------:R-:W-:-:S04]  /*6810*/  ISETP.GE.AND P2, PT, R238, UR59, PT ;  /* 0x0000003bee007c0c */ /* 0x000fc8000bf46270 */
[----:B------:R3:W4:Y:S01]  /*6820*/  @!P3 LDG.E.U8 R173, desc[UR40][R110.64] ;  /* 0x000000286eadb981 */ /* 0x000722000c1e1100 */
[----:B-1----:R-:W-:-:S05]  /*6830*/  IMAD R112, R237, R112, RZ ;  /* 0x00000070ed707224 */ /* 0x002fca00078e02ff */
[C---:B---3--:R-:W-:Y:S02]  /*6840*/  IADD3 R110, P5, R112.reuse, R102, RZ ;  /* 0x00000066706e7210 */ /* 0x048fe40007fbe0ff */
[----:B------:R-:W-:Y:S02]  /*6850*/  PRMT R172, RZ, 0x7610, R172 ;  /* 0x00007610ffac7816 */ /* 0x000fe400000000ac */
[----:B------:R-:W-:Y:S02]  /*6860*/  LEA.HI.X.SX32 R111, R112, R103, 0x1, P5 ;  /* 0x00000067706f7211 */ /* 0x000fe400028f0eff */
[----:B------:R-:W1:Y:S01]  /*6870*/  LDC R112, c[0x0][0x238] ;  /* 0x00008e00ff707b82 */ /* 0x000e620000000800 */
[----:B0-----:R-:W-:Y:S01]  /*6880*/  IMAD R107, R113, R107, RZ ;  /* 0x0000006b716b7224 */ /* 0x001fe200078e02ff */
[----:B------:R0:W3:Y:S01]  /*6890*/  @!P2 LDG.E.U8 R172, desc[UR40][R108.64] ;  /* 0x000000286caca981 */ /* 0x0000e2000c1e1100 */
[----:B------:R-:W-:-:S03]  /*68a0*/  ISETP.GE.AND P1, PT, R237, UR59, PT ;  /* 0x0000003bed007c0c */ /* 0x000fc6000bf26270 */
[----:B0-----:R-:W-:-:S04]  /*68b0*/  IADD3 R108, P4, R107, R102, RZ ;  /* 0x000000666b6c7210 */ /* 0x001fc80007f9e0ff */
[----:B------:R-:W-:Y:S02]  /*68c0*/  LEA.HI.X.SX32 R109, R107, R103, 0x1, P4 ;  /* 0x000000676b6d7211 */ /* 0x000fe400020f0eff */
[----:B------:R-:W0:Y:S01]  /*68d0*/  LDC R107, c[0x0][0x238] ;  /* 0x00008e00ff6b7b82 */ /* 0x000e220000000800 */
[----:B------:R-:W-:Y:S01]  /*68e0*/  PRMT R171, RZ, 0x7610, R171 ;  /* 0x00007610ffab7816 */ /* 0x000fe200000000ab */
[----:B-1----:R-:W-:Y:S01]  /*68f0*/  IMAD R112, R236, R112, RZ ;  /* 0x00000070ec707224 */ /* 0x002fe200078e02ff */
[----:B------:R-:W-:-:S04]  /*6900*/  ISETP.GE.AND P3, PT, R113, UR59, PT ;  /* 0x0000003b71007c0c */ /* 0x000fc8000bf66270 */
[----:B------:R1:W3:Y:S01]  /*6910*/  @!P1 LDG.E.U8 R171, desc[UR40][R110.64] ;  /* 0x000000286eab9981 */ /* 0x0002e2000c1e1100 */
[----:B------:R-:W-:Y:S02]  /*6920*/  PRMT R170, RZ, 0x7610, R170 ;  /* 0x00007610ffaa7816 */ /* 0x000fe400000000aa */
[----:B-1----:R-:W-:-:S06]  /*6930*/  IADD3 R110, P5, R112, R102, RZ ;  /* 0x00000066706e7210 */ /* 0x002fcc0007fbe0ff */
[----:B------:R1:W3:Y:S01]  /*6940*/  @!P3 LDG.E.U8 R170, desc[UR40][R108.64] ;  /* 0x000000286caab981 */ /* 0x0002e2000c1e1100 */
[----:B------:R-:W-:Y:S02]  /*6950*/  LEA.HI.X.SX32 R111, R112, R103, 0x1, P5 ;  /* 0x00000067706f7211 */ /* 0x000fe400028f0eff */
[----:B------:R-:W2:Y:S01]  /*6960*/  LDC R112, c[0x0][0x238] ;  /* 0x00008e00ff707b82 */ /* 0x000ea20000000800 */
[----:B0-----:R-:W-:-:S05]  /*6970*/  IMAD R107, R234, R107, RZ ;  /* 0x0000006bea6b7224 */ /* 0x001fca00078e02ff */
[----:B-1----:R-:W-:-:S04]  /*6980*/  IADD3 R108, P4, R107, R102, RZ ;  /* 0x000000666b6c7210 */ /* 0x002fc80007f9e0ff */
[----:B------:R-:W-:Y:S02]  /*6990*/  LEA.HI.X.SX32 R109, R107, R103, 0x1, P4 ;  /* 0x000000676b6d7211 */ /* 0x000fe400020f0eff */
[----:B------:R-:W0:Y:S01]  /*69a0*/  LDC R107, c[0x0][0x238] ;  /* 0x00008e00ff6b7b82 */ /* 0x000e220000000800 */
[----:B------:R-:W-:Y:S02]  /*69b0*/  ISETP.GE.AND P2, PT, R236, UR59, PT ;  /* 0x0000003bec007c0c */ /* 0x000fe4000bf46270 */
[----:B------:R-:W-:Y:S02]  /*69c0*/  PRMT R169, RZ, 0x7610, R169 ;  /* 0x00007610ffa97816 */ /* 0x000fe400000000a9 */
[----:B------:R-:W-:Y:S01]  /*69d0*/  ISETP.GE.AND P1, PT, R234, UR59, PT ;  /* 0x0000003bea007c0c */ /* 0x000fe2000bf26270 */
[----:B--2---:R-:W-:-:S08]  /*69e0*/  IMAD R112, R233, R112, RZ ;  /* 0x00000070e9707224 */ /* 0x004fd000078e02ff */
[----:B------:R1:W2:Y:S01]  /*69f0*/  @!P2 LDG.E.U8 R169, desc[UR40][R110.64] ;  /* 0x000000286ea9a981 */ /* 0x0002a2000c1e1100 */
[----:B------:R-:W-:-:S06]  /*6a00*/  PRMT R168, RZ, 0x7610, R168 ;  /* 0x00007610ffa87816 */ /* 0x000fcc00000000a8 */
[----:B------:R5:W2:Y:S01]  /*6a10*/  @!P1 LDG.E.U8 R168, desc[UR40][R108.64] ;  /* 0x000000286ca89981 */ /* 0x000aa2000c1e1100 */
[----:B-1----:R-:W-:-:S04]  /*6a20*/  IADD3 R110, P5, R112, R102, RZ ;  /* 0x00000066706e7210 */ /* 0x002fc80007fbe0ff */
[----:B------:R-:W-:Y:S02]  /*6a30*/  LEA.HI.X.SX32 R111, R112, R103, 0x1, P5 ;  /* 0x00000067706f7211 */ /* 0x000fe400028f0eff */
[----:B------:R-:W1:Y:S01]  /*6a40*/  LDC R112, c[0x0][0x238] ;  /* 0x00008e00ff707b82 */ /* 0x000e620000000800 */
[----:B0-----:R-:W-:-:S05]  /*6a50*/  IMAD R107, R232, R107, RZ ;  /* 0x0000006be86b7224 */ /* 0x001fca00078e02ff */
[----:B-----5:R-:W-:-:S04]  /*6a60*/  IADD3 R108, P4, R107, R102, RZ ;  /* 0x000000666b6c7210 */ /* 0x020fc80007f9e0ff */
[----:B------:R-:W-:Y:S02]  /*6a70*/  LEA.HI.X.SX32 R109, R107, R103, 0x1, P4 ;  /* 0x000000676b6d7211 */ /* 0x000fe400020f0eff */
[----:B------:R-:W0:Y:S01]  /*6a80*/  LDC R107, c[0x0][0x238] ;  /* 0x00008e00ff6b7b82 */ /* 0x000e220000000800 */
[----:B------:R-:W-:Y:S02]  /*6a90*/  ISETP.GE.AND P3, PT, R233, UR59, PT ;  /* 0x0000003be9007c0c */ /* 0x000fe4000bf66270 */
[----:B------:R-:W-:Y:S02]  /*6aa0*/  PRMT R167, RZ, 0x7610, R167 ;  /* 0x00007610ffa77816 */ /* 0x000fe400000000a7 */
[----:B------:R-:W-:Y:S01]  /*6ab0*/  ISETP.GE.AND P2, PT, R232, UR59, PT ;  /* 0x0000003be8007c0c */ /* 0x000fe2000bf46270 */
[----:B-1----:R-:W-:-:S08]  /*6ac0*/  IMAD R112, R231, R112, RZ ;  /* 0x00000070e7707224 */ /* 0x002fd000078e02ff */
[----:B------:R1:W5:Y:S01]  /*6ad0*/  @!P3 LDG.E.U8 R167, desc[UR40][R110.64] ;  /* 0x000000286ea7b981 */ /* 0x000362000c1e1100 */
[----:B------:R-:W-:-:S06]  /*6ae0*/  PRMT R166, RZ, 0x7610, R166 ;  /* 0x00007610ffa67816 */ /* 0x000fcc00000000a6 */
[----:B------:R0:W5:Y:S01]  /*6af0*/  @!P2 LDG.E.U8 R166, desc[UR40][R108.64] ;  /* 0x000000286ca6a981 */ /* 0x000162000c1e1100 */
[----:B-1----:R-:W-:-:S04]  /*6b00*/  IADD3 R110, P5, R112, R102, RZ ;  /* 0x00000066706e7210 */ /* 0x002fc80007fbe0ff */
[----:B------:R-:W-:Y:S02]  /*6b10*/  LEA.HI.X.SX32 R111, R112, R103, 0x1, P5 ;  /* 0x00000067706f7211 */ /* 0x000fe400028f0eff */
[----:B------:R-:W1:Y:S01]  /*6b20*/  S2R R112, SR_TID.X ;  /* 0x0000000000707919 */ /* 0x000e620000002100 */
[----:B0-----:R-:W-:-:S05]  /*6b30*/  IMAD R107, R230, R107, RZ ;  /* 0x0000006be66b7224 */ /* 0x001fca00078e02ff */
[----:B------:R-:W-:-:S04]  /*6b40*/  IADD3 R108, P4, R107, R102, RZ ;  /* 0x000000666b6c7210 */ /* 0x000fc80007f9e0ff */
[----:B------:R-:W-:Y:S02]  /*6b50*/  LEA.HI.X.SX32 R109, R107, R103, 0x1, P4 ;  /* 0x000000676b6d7211 */ /* 0x000fe400020f0eff */
[----:B------:R-:W0:Y:S01]  /*6b60*/  LDC R107, c[0x0][0x238] ;  /* 0x00008e00ff6b7b82 */ /* 0x000e220000000800 */
[----:B------:R-:W-:Y:S02]  /*6b70*/  ISETP.GE.AND P3, PT, R230, UR59, PT ;  /* 0x0000003be6007c0c */ /* 0x000fe4000bf66270 */
[----:B------:R-:W-:Y:S02]  /*6b80*/  PRMT R164, RZ, 0x7610, R164 ;  /* 0x00007610ffa47816 */ /* 0x000fe400000000a4 */
[----:B------:R-:W-:-:S09]  /*6b90*/  ISETP.GE.AND P1, PT, R231, UR59, PT ;  /* 0x0000003be7007c0c */ /* 0x000fd2000bf26270 */
[----:B------:R0:W5:Y:S01]  /*6ba0*/  @!P3 LDG.E.U8 R164, desc[UR40][R108.64] ;  /* 0x000000286ca4b981 */ /* 0x000162000c1e1100 */
[----:B-1----:R-:W-:Y:S02]  /*6bb0*/  LEA.HI R113, R112, 0x4e, RZ, 0x1a ;  /* 0x0000004e70717811 */ /* 0x002fe400078fd0ff */
[----:B------:R-:W1:Y:S03]  /*6bc0*/  LDC R112, c[0x0][0x238] ;  /* 0x00008e00ff707b82 */ /* 0x000e660000000800 */
[----:B0-----:R-:W-:-:S05]  /*6bd0*/  IMAD R107, R113, R107, RZ ;  /* 0x0000006b716b7224 */ /* 0x001fca00078e02ff */
[----:B------:R-:W-:-:S04]  /*6be0*/  IADD3 R108, P4, R107, R102, RZ ;  /* 0x000000666b6c7210 */ /* 0x000fc80007f9e0ff */
[----:B------:R-:W-:Y:S02]  /*6bf0*/  LEA.HI.X.SX32 R109, R107, R103, 0x1, P4 ;  /* 0x000000676b6d7211 */ /* 0x000fe400020f0eff */
[----:B------:R-:W0:Y:S01]  /*6c00*/  LDC R107, c[0x0][0x238] ;  /* 0x00008e00ff6b7b82 */ /* 0x000e220000000800 */
[----:B------:R-:W-:-:S06]  /*6c10*/  PRMT R165, RZ, 0x7610, R165 ;  /* 0x00007610ffa57816 */ /* 0x000fcc00000000a5 */
[----:B------:R4:W5:Y:S01]  /*6c20*/  @!P1 LDG.E.U8 R165, desc[UR40][R110.64] ;  /* 0x000000286ea59981 */ /* 0x000962000c1e1100 */
[----:B------:R-:W-:Y:S01]  /*6c30*/  ISETP.GE.AND P1, PT, R113, UR59, PT ;  /* 0x0000003b71007c0c */ /* 0x000fe2000bf26270 */
[----:B-1----:R-:W-:Y:S01]  /*6c40*/  IMAD R112, R229, R112, RZ ;  /* 0x00000070e5707224 */ /* 0x002fe200078e02ff */
[----:B------:R-:W-:-:S04]  /*6c50*/  PRMT R162, RZ, 0x7610, R162 ;  /* 0x00007610ffa27816 */ /* 0x000fc800000000a2 */
[----:B----4-:R-:W-:-:S04]  /*6c60*/  IADD3 R110, P5, R112, R102, RZ ;  /* 0x00000066706e7210 */ /* 0x010fc80007fbe0ff */
[----:B------:R-:W-:-:S03]  /*6c70*/  LEA.HI.X.SX32 R111, R112, R103, 0x1, P5 ;  /* 0x00000067706f7211 */ /* 0x000fc600028f0eff */
[----:B------:R1:W4:Y:S01]  /*6c80*/  @!P1 LDG.E.U8 R162, desc[UR40][R108.64] ;  /* 0x000000286ca29981 */ /* 0x000322000c1e1100 */
[----:B------:R-:W3:Y:S01]  /*6c90*/  LDC R112, c[0x0][0x238] ;  /* 0x00008e00ff707b82 */ /* 0x000ee20000000800 */
[----:B0-----:R-:W-:Y:S01]  /*6ca0*/  IMAD R107, R227, R107, RZ ;  /* 0x0000006be36b7224 */ /* 0x001fe200078e02ff */
[----:B------:R-:W-:-:S04]  /*6cb0*/  ISETP.GE.AND P2, PT, R229, UR59, PT ;  /* 0x0000003be5007c0c */ /* 0x000fc8000bf46270 */
[----:B-1----:R-:W-:-:S04]  /*6cc0*/  IADD3 R108, P4, R107, R102, RZ ;  /* 0x000000666b6c7210 */ /* 0x002fc80007f9e0ff */
[----:B------:R-:W-:Y:S02]  /*6cd0*/  LEA.HI.X.SX32 R109, R107, R103, 0x1, P4 ;  /* 0x000000676b6d7211 */ /* 0x000fe400020f0eff */
[----:B------:R-:W0:Y:S01]  /*6ce0*/  LDC R107, c[0x0][0x238] ;  /* 0x00008e00ff6b7b82 */ /* 0x000e220000000800 */
[----:B------:R-:W-:-:S06]  /*6cf0*/  PRMT R163, RZ, 0x7610, R163 ;  /* 0x00007610ffa37816 */ /* 0x000fcc00000000a3 */
[----:B------:R1:W4:Y:S01]  /*6d00*/  @!P2 LDG.E.U8 R163, desc[UR40][R110.64] ;  /* 0x000000286ea3a981 */ /* 0x000322000c1e1100 */
[----:B------:R-:W-:Y:S01]  /*6d10*/  ISETP.GE.AND P2, PT, R227, UR59, PT ;  /* 0x0000003be3007c0c */ /* 0x000fe2000bf46270 */
[----:B---3--:R-:W-:Y:S01]  /*6d20*/  IMAD R112, R228, R112, RZ ;  /* 0x00000070e4707224 */ /* 0x008fe200078e02ff */
[----:B------:R-:W-:-:S04]  /*6d30*/  PRMT R160, RZ, 0x7610, R160 ;  /* 0x00007610ffa07816 */ /* 0x000fc800000000a0 */
[----:B-1----:R-:W-:-:S04]  /*6d40*/  IADD3 R110, P5, R112, R102, RZ ;  /* 0x00000066706e7210 */ /* 0x002fc80007fbe0ff */
[----:B------:R-:W-:-:S03]  /*6d50*/  LEA.HI.X.SX32 R111, R112, R103, 0x1, P5 ;  /* 0x00000067706f7211 */ /* 0x000fc600028f0eff */
[----:B------:R1:W3:Y:S01]  /*6d60*/  @!P2 LDG.E.U8 R160, desc[UR40][R108.64] ;  /* 0x000000286ca0a981 */ /* 0x0002e2000c1e1100 */
[----:B------:R-:W2:Y:S01]  /*6d70*/  LDC R112, c[0x0][0x238] ;  /* 0x00008e00ff707b82 */ /* 0x000ea20000000800 */
[----:B0-----:R-:W-:-:S05]  /*6d80*/  IMAD R107, R225, R107, RZ ;  /* 0x0000006be16b7224 */ /* 0x001fca00078e02ff */
[----:B-1----:R-:W-:-:S04]  /*6d90*/  IADD3 R108, P4, R107, R102, RZ ;  /* 0x000000666b6c7210 */ /* 0x002fc80007f9e0ff */
[----:B------:R-:W-:Y:S02]  /*6da0*/  LEA.HI.X.SX32 R109, R107, R103, 0x1, P4 ;  /* 0x000000676b6d7211 */ /* 0x000fe400020f0eff */
[----:B------:R-:W0:Y:S01]  /*6db0*/  LDC R107, c[0x0][0x238] ;  /* 0x00008e00ff6b7b82 */ /* 0x000e220000000800 */
[----:B------:R-:W-:Y:S02]  /*6dc0*/  ISETP.GE.AND P3, PT, R228, UR59, PT ;  /* 0x0000003be4007c0c */ /* 0x000fe4000bf66270 */
[----:B------:R-:W-:Y:S02]  /*6dd0*/  PRMT R161, RZ, 0x7610, R161 ;  /* 0x00007610ffa17816 */ /* 0x000fe400000000a1 */
[C---:B------:R-:W-:Y:S01]  /*6de0*/  ISETP.GE.AND P1, PT, R226.reuse, UR59, PT ;  /* 0x0000003be2007c0c */ /* 0x040fe2000bf26270 */
[----:B--2---:R-:W-:Y:S01]  /*6df0*/  IMAD R112, R226, R112, RZ ;  /* 0x00000070e2707224 */ /* 0x004fe200078e02ff */
[----:B------:R-:W-:-:S07]  /*6e00*/  PRMT R159, RZ, 0x7610, R159 ;  /* 0x00007610ff9f7816 */ /* 0x000fce000000009f */
[----:B------:R1:W2:Y:S02]  /*6e10*/  @!P3 LDG.E.U8 R161, desc[UR40][R110.64] ;  /* 0x000000286ea1b981 */ /* 0x0002a4000c1e1100 */
[----:B-1----:R-:W-:Y:S01]  /*6e20*/  IADD3 R110, P5, R112, R102, RZ ;  /* 0x00000066706e7210 */ /* 0x002fe20007fbe0ff */
[----:B0-----:R-:W-:-:S03]  /*6e30*/  IMAD R107, R224, R107, RZ ;  /* 0x0000006be06b7224 */ /* 0x001fc600078e02ff */
[----:B------:R-:W-:Y:S02]  /*6e40*/  LEA.HI.X.SX32 R111, R112, R103, 0x1, P5 ;  /* 0x00000067706f7211 */ /* 0x000fe400028f0eff */
[----:B------:R-:W0:Y:S03]  /*6e50*/  LDC R112, c[0x0][0x238] ;  /* 0x00008e00ff707b82 */ /* 0x000e260000000800 */
[----:B------:R1:W3:Y:S02]  /*6e60*/  @!P1 LDG.E.U8 R159, desc[UR40][R110.64] ;  /* 0x000000286e9f9981 */ /* 0x0002e4000c1e1100 */
[----:B-1----:R-:W-:-:S04]  /*6e70*/  IADD3 R110, P5, R107, R102, RZ ;  /* 0x000000666b6e7210 */ /* 0x002fc80007fbe0ff */
[----:B------:R-:W-:Y:S02]  /*6e80*/  LEA.HI.X.SX32 R111, R107, R103, 0x1, P5 ;  /* 0x000000676b6f7211 */ /* 0x000fe400028f0eff */
[----:B------:R-:W1:Y:S01]  /*6e90*/  LDC R107, c[0x0][0x238] ;  /* 0x00008e00ff6b7b82 */ /* 0x000e620000000800 */
[----:B------:R-:W-:Y:S02]  /*6ea0*/  ISETP.GE.AND P2, PT, R224, UR59, PT ;  /* 0x0000003be0007c0c */ /* 0x000fe4000bf46270 */
[----:B------:R-:W-:Y:S02]  /*6eb0*/  PRMT R157, RZ, 0x7610, R157 ;  /* 0x00007610ff9d7816 */ /* 0x000fe4000000009d */
[----:B------:R-:W-:-:S09]  /*6ec0*/  ISETP.GE.AND P3, PT, R225, UR59, PT ;  /* 0x0000003be1007c0c */ /* 0x000fd2000bf66270 */
[----:B------:R0:W3:Y:S01]  /*6ed0*/  @!P2 LDG.E.U8 R157, desc[UR40][R110.64] ;  /* 0x000000286e9da981 */ /* 0x0000e2000c1e1100 */
[----:B-1----:R-:W-:-:S05]  /*6ee0*/  IMAD R107, R222, R107, RZ ;  /* 0x0000006bde6b7224 */ /* 0x002fca00078e02ff */
[----:B0-----:R-:W-:-:S04]  /*6ef0*/  IADD3 R110, P2, R107, R102, RZ ;  /* 0x000000666b6e7210 */ /* 0x001fc80007f5e0ff */
[----:B------:R-:W-:Y:S02]  /*6f00*/  LEA.HI.X.SX32 R111, R107, R103, 0x1, P2 ;  /* 0x000000676b6f7211 */ /* 0x000fe400010f0eff */
[----:B------:R-:W0:Y:S01]  /*6f10*/  LDC R107, c[0x0][0x238] ;  /* 0x00008e00ff6b7b82 */ /* 0x000e220000000800 */
[----:B------:R-:W-:Y:S01]  /*6f20*/  PRMT R158, RZ, 0x7610, R158 ;  /* 0x00007610ff9e7816 */ /* 0x000fe2000000009e */
[C---:B------:R-:W-:Y:S01]  /*6f30*/  IMAD R112, R223.reuse, R112, RZ ;  /* 0x00000070df707224 */ /* 0x040fe200078e02ff */
[----:B------:R-:W-:-:S04]  /*6f40*/  ISETP.GE.AND P1, PT, R223, UR59, PT ;  /* 0x0000003bdf007c0c */ /* 0x000fc8000bf26270 */
[----:B------:R1:W3:Y:S01]  /*6f50*/  @!P3 LDG.E.U8 R158, desc[UR40][R108.64] ;  /* 0x000000286c9eb981 */ /* 0x0002e2000c1e1100 */
[----:B------:R-:W-:Y:S02]  /*6f60*/  PRMT R156, RZ, 0x7610, R156 ;  /* 0x00007610ff9c7816 */ /* 0x000fe4000000009c */
[----:B-1----:R-:W-:-:S04]  /*6f70*/  IADD3 R108, P4, R112, R102, RZ ;  /* 0x00000066706c7210 */ /* 0x002fc80007f9e0ff */
[----:B------:R-:W-:Y:S02]  /*6f80*/  LEA.HI.X.SX32 R109, R112, R103, 0x1, P4 ;  /* 0x00000067706d7211 */ /* 0x000fe400020f0eff */
[----:B------:R-:W-:Y:S01]  /*6f90*/  PRMT R154, RZ, 0x7610, R154 ;  /* 0x00007610ff9a7816 */ /* 0x000fe2000000009a */
[----:B0-----:R-:W-:Y:S01]  /*6fa0*/  IMAD R107, R220, R107, RZ ;  /* 0x0000006bdc6b7224 */ /* 0x001fe200078e02ff */
[----:B------:R-:W-:Y:S01]  /*6fb0*/  ISETP.GE.AND P3, PT, R222, UR59, PT ;  /* 0x0000003bde007c0c */ /* 0x000fe2000bf66270 */
[----:B------:R0:W3:Y:S01]  /*6fc0*/  @!P1 LDG.E.U8 R156, desc[UR40][R108.64] ;  /* 0x000000286c9c9981 */ /* 0x0000e2000c1e1100 */
[----:B------:R-:W-:Y:S01]  /*6fd0*/  PRMT R155, RZ, 0x7610, R155 ;  /* 0x00007610ff9b7816 */ /* 0x000fe2000000009b */
[----:B------:R-:W1:Y:S01]  /*6fe0*/  LDC R112, c[0x0][0x238] ;  /* 0x00008e00ff707b82 */ /* 0x000e620000000800 */
[----:B0-----:R-:W-:-:S09]  /*6ff0*/  IADD3 R108, P1, R205, R102, RZ ;  /* 0x00000066cd6c7210 */ /* 0x001fd20007f3e0ff */
[----:B------:R-:W3:Y:S01]  /*7000*/  @!P3 LDG.E.U8 R155, desc[UR40][R110.64] ;  /* 0x000000286e9bb981 */ /* 0x000ee2000c1e1100 */
[----:B------:R-:W-:-:S05]  /*7010*/  LEA.HI.X.SX32 R109, R205, R103, 0x1, P1 ;  /* 0x00000067cd6d7211 */ /* 0x000fca00008f0eff */
[----:B------:R0:W3:Y:S02]  /*7020*/  @!P0 LDG.E.U8 R154, desc[UR40][R108.64] ;  /* 0x000000286c9a8981 */ /* 0x0000e4000c1e1100 */
[----:B0-----:R-:W-:-:S04]  /*7030*/  IADD3 R108, P0, R107, R102, RZ ;  /* 0x000000666b6c7210 */ /* 0x001fc80007f1e0ff */
[----:B------:R-:W-:Y:S02]  /*7040*/  LEA.HI.X.SX32 R109, R107, R103, 0x1, P0 ;  /* 0x000000676b6d7211 */ /* 0x000fe400000f0eff */
[----:B------:R-:W0:Y:S01]  /*7050*/  LDC R107, c[0x0][0x238] ;  /* 0x00008e00ff6b7b82 */ /* 0x000e220000000800 */
[----:B------:R-:W-:Y:S02]  /*7060*/  ISETP.GE.AND P3, PT, R220, UR59, PT ;  /* 0x0000003bdc007c0c */ /* 0x000fe4000bf66270 */
[----:B------:R-:W-:-:S11]  /*7070*/  PRMT R151, RZ, 0x7610, R151 ;  /* 0x00007610ff977816 */ /* 0x000fd60000000097 */
[----:B------:R5:W3:Y:S01]  /*7080*/  @!P3 LDG.E.U8 R151, desc[UR40][R108.64] ;  /* 0x000000286c97b981 */ /* 0x000ae2000c1e1100 */
[----:B0-----:R-:W-:-:S05]  /*7090*/  IMAD R107, R219, R107, RZ ;  /* 0x0000006bdb6b7224 */ /* 0x001fca00078e02ff */
[----:B-----5:R-:W-:-:S04]  /*70a0*/  IADD3 R108, P0, R107, R102, RZ ;  /* 0x000000666b6c7210 */ /* 0x020fc80007f1e0ff */
[----:B------:R-:W-:Y:S02]  /*70b0*/  LEA.HI.X.SX32 R109, R107, R103, 0x1, P0 ;  /* 0x000000676b6d7211 */ /* 0x000fe400000f0eff */
[----:B------:R-:W0:Y:S01]  /*70c0*/  LDC R107, c[0x0][0x238] ;  /* 0x00008e00ff6b7b82 */ /* 0x000e220000000800 */
[----:B-1----:R-:W-:-:S05]  /*70d0*/  IMAD R112, R221, R112, RZ ;  /* 0x00000070dd707224 */ /* 0x002fca00078e02ff */
[----:B------:R-:W-:-:S04]  /*70e0*/  IADD3 R110, P1, R112, R102, RZ ;  /* 0x00000066706e7210 */ /* 0x000fc80007f3e0ff */
[----:B------:R-:W-:Y:S02]  /*70f0*/  LEA.HI.X.SX32 R111, R112, R103, 0x1, P1 ;  /* 0x00000067706f7211 */ /* 0x000fe400008f0eff */
[----:B------:R-:W-:Y:S01]  /*7100*/  ISETP.GE.AND P1, PT, R219, UR59, PT ;  /* 0x0000003bdb007c0c */ /* 0x000fe2000bf26270 */
[----:B------:R-:W1:Y:S01]  /*7110*/  LDC R112, c[0x0][0x238] ;  /* 0x00008e00ff707b82 */ /* 0x000e620000000800 */
[----:B------:R-:W-:Y:S01]  /*7120*/  PRMT R150, RZ, 0x7610, R150 ;  /* 0x00007610ff967816 */ /* 0x000fe20000000096 */
[----:B0-----:R-:W-:-:S10]  /*7130*/  IMAD R107, R218, R107, RZ ;  /* 0x0000006bda6b7224 */ /* 0x001fd400078e02ff */
[----:B------:R0:W5:Y:S02]  /*7140*/  @!P1 LDG.E.U8 R150, desc[UR40][R108.64] ;  /* 0x000000286c969981 */ /* 0x000164000c1e1100 */
[----:B0-----:R-:W-:-:S04]  /*7150*/  IADD3 R108, P0, R107, R102, RZ ;  /* 0x000000666b6c7210 */ /* 0x001fc80007f1e0ff */
[----:B------:R-:W-:Y:S02]  /*7160*/  LEA.HI.X.SX32 R109, R107, R103, 0x1, P0 ;  /* 0x000000676b6d7211 */ /* 0x000fe400000f0eff */
[----:B------:R-:W0:Y:S01]  /*7170*/  LDC R107, c[0x0][0x238] ;  /* 0x00008e00ff6b7b82 */ /* 0x000e220000000800 */
[----:B------:R-:W-:Y:S02]  /*7180*/  ISETP.GE.AND P1, PT, R218, UR59, PT ;  /* 0x0000003bda007c0c */ /* 0x000fe4000bf26270 */
[----:B------:R-:W-:-:S11]  /*7190*/  PRMT R149, RZ, 0x7610, R149 ;  /* 0x00007610ff957816 */ /* 0x000fd60000000095 */
[----:B------:R4:W5:Y:S01]  /*71a0*/  @!P1 LDG.E.U8 R149, desc[UR40][R108.64] ;  /* 0x000000286c959981 */ /* 0x000962000c1e1100 */
[----:B0-----:R-:W-:-:S05]  /*71b0*/  IMAD R107, R217, R107, RZ ;  /* 0x0000006bd96b7224 */ /* 0x001fca00078e02ff */
[----:B----4-:R-:W-:-:S04]  /*71c0*/  IADD3 R108, P0, R107, R102, RZ ;  /* 0x000000666b6c7210 */ /* 0x010fc80007f1e0ff */
[----:B------:R-:W-:Y:S02]  /*71d0*/  LEA.HI.X.SX32 R109, R107, R103, 0x1, P0 ;  /* 0x000000676b6d7211 */ /* 0x000fe400000f0eff */
[----:B------:R-:W0:Y:S01]  /*71e0*/  LDC R107, c[0x0][0x238] ;  /* 0x00008e00ff6b7b82 */ /* 0x000e220000000800 */
[----:B------:R-:W-:Y:S02]  /*71f0*/  ISETP.GE.AND P1, PT, R217, UR59, PT ;  /* 0x0000003bd9007c0c */ /* 0x000fe4000bf26270 */
[----:B------:R-:W-:Y:S02]  /*7200*/  PRMT R148, RZ, 0x7610, R148 ;  /* 0x00007610ff947816 */ /* 0x000fe40000000094 */
[----:B------:R-:W-:Y:S02]  /*7210*/  ISETP.GE.AND P2, PT, R221, UR59, PT ;  /* 0x0000003bdd007c0c */ /* 0x000fe4000bf46270 */
[----:B------:R-:W-:-:S07]  /*7220*/  PRMT R152, RZ, 0x7610, R152 ;  /* 0x00007610ff987816 */ /* 0x000fce0000000098 */
[----:B------:R-:W4:Y:S01]  /*7230*/  @!P1 LDG.E.U8 R148, desc[UR40][R108.64] ;  /* 0x000000286c949981 */ /* 0x000f22000c1e1100 */
[C---:B------:R-:W-:Y:S02]  /*7240*/  ISETP.GE.AND P1, PT, R216.reuse, UR59, PT ;  /* 0x0000003bd8007c0c */ /* 0x040fe4000bf26270 */
[----:B------:R-:W-:Y:S01]  /*7250*/  PRMT R147, RZ, 0x7610, R147 ;  /* 0x00007610ff937816 */ /* 0x000fe20000000093 */
[----:B------:R2:W5:Y:S01]  /*7260*/  @!P2 LDG.E.U8 R152, desc[UR40][R110.64] ;  /* 0x000000286e98a981 */ /* 0x000562000c1e1100 */
[----:B0-----:R-:W-:Y:S01]  /*7270*/  IMAD R107, R216, R107, RZ ;  /* 0x0000006bd86b7224 */ /* 0x001fe200078e02ff */
[----:B--2---:R-:W0:Y:S04]  /*7280*/  LDC R110, c[0x0][0x238] ;  /* 0x00008e00ff6e7b82 */ /* 0x004e280000000800 */
[----:B------:R-:W-:-:S04]  /*7290*/  IADD3 R108, P0, R107, R102, RZ ;  /* 0x000000666b6c7210 */ /* 0x000fc80007f1e0ff */
[----:B------:R-:W-:Y:S01]  /*72a0*/  LEA.HI.X.SX32 R109, R107, R103, 0x1, P0 ;  /* 0x000000676b6d7211 */ /* 0x000fe200000f0eff */
[----:B-1----:R-:W-:-:S04]  /*72b0*/  IMAD R112, R215, R112, RZ ;  /* 0x00000070d7707224 */ /* 0x002fc800078e02ff */
[----:B------:R1:W2:Y:S01]  /*72c0*/  @!P1 LDG.E.U8 R147, desc[UR40][R108.64] ;  /* 0x000000286c939981 */ /* 0x0002a2000c1e1100 */
[----:B------:R-:W-:Y:S02]  /*72d0*/  ISETP.GE.AND P1, PT, R215, UR59, PT ;  /* 0x0000003bd7007c0c */ /* 0x000fe4000bf26270 */
[----:B------:R-:W-:Y:S02]  /*72e0*/  LEA.HI R107, R123, 0x6e, RZ, 0x1a ;  /* 0x0000006e7b6b7811 */ /* 0x000fe400078fd0ff */
[----:B------:R-:W-:Y:S02]  /*72f0*/  PRMT R146, RZ, 0x7610, R146 ;  /* 0x00007610ff927816 */ /* 0x000fe40000000092 */
[C---:B-1----:R-:W-:Y:S02]  /*7300*/  IADD3 R108, P0, R112.reuse, R102, RZ ;  /* 0x00000066706c7210 */ /* 0x042fe40007f1e0ff */
[----:B------:R-:W-:Y:S02]  /*7310*/  ISETP.GE.AND P2, PT, R107, UR59, PT ;  /* 0x0000003b6b007c0c */ /* 0x000fe4000bf46270 */
[----:B------:R-:W-:-:S02]  /*7320*/  LEA.HI.X.SX32 R109, R112, R103, 0x1, P0 ;  /* 0x00000067706d7211 */ /* 0x000fc400000f0eff */
[----:B------:R-:W-:Y:S01]  /*7330*/  PRMT R145, RZ, 0x7610, R145 ;  /* 0x00007610ff917816 */ /* 0x000fe20000000091 */
[----:B0-----:R-:W-:Y:S01]  /*7340*/  IMAD R110, R214, R110, RZ ;  /* 0x0000006ed66e7224 */ /* 0x001fe200078e02ff */
[----:B------:R-:W0:Y:S01]  /*7350*/  LDC R112, c[0x0][0x238] ;  /* 0x00008e00ff707b82 */ /* 0x000e220000000800 */
[----:B------:R1:W2:Y:S02]  /*7360*/  @!P1 LDG.E.U8 R146, desc[UR40][R108.64] ;  /* 0x000000286c929981 */ /* 0x0002a4000c1e1100 */
[----:B-1----:R-:W-:-:S04]  /*7370*/  IADD3 R108, P0, R206, R102, RZ ;  /* 0x00000066ce6c7210 */ /* 0x002fc80007f1e0ff */
[----:B------:R-:W-:-:S05]  /*7380*/  LEA.HI.X.SX32 R109, R206, R103, 0x1, P0 ;  /* 0x00000067ce6d7211 */ /* 0x000fca00000f0eff */
[----:B------:R1:W2:Y:S02]  /*7390*/  @!P2 LDG.E.U8 R145, desc[UR40][R108.64] ;  /* 0x000000286c91a981 */ /* 0x0002a4000c1e1100 */
[----:B-1----:R-:W-:-:S04]  /*73a0*/  IADD3 R108, P0, R110, R102, RZ ;  /* 0x000000666e6c7210 */ /* 0x002fc80007f1e0ff */
[----:B------:R-:W-:Y:S02]  /*73b0*/  LEA.HI.X.SX32 R109, R110, R103, 0x1, P0 ;  /* 0x000000676e6d7211 */ /* 0x000fe400000f0eff */
[----:B------:R-:W1:Y:S01]  /*73c0*/  LDC R110, c[0x0][0x238] ;  /* 0x00008e00ff6e7b82 */ /* 0x000e620000000800 */
[----:B------:R-:W-:Y:S02]  /*73d0*/  ISETP.GE.AND P1, PT, R214, UR59, PT ;  /* 0x0000003bd6007c0c */ /* 0x000fe4000bf26270 */
[----:B------:R-:W-:Y:S01]  /*73e0*/  PRMT R144, RZ, 0x7610, R144 ;  /* 0x00007610ff907816 */ /* 0x000fe20000000090 */
[----:B0-----:R-:W-:-:S10]  /*73f0*/  IMAD R112, R212, R112, RZ ;  /* 0x00000070d4707224 */ /* 0x001fd400078e02ff */
[----:B------:R0:W2:Y:S01]  /*7400*/  @!P1 LDG.E.U8 R144, desc[UR40][R108.64] ;  /* 0x000000286c909981 */ /* 0x0000a2000c1e1100 */
[----:B-1----:R-:W-:-:S05]  /*7410*/  IMAD R110, R213, R110, RZ ;  /* 0x0000006ed56e7224 */ /* 0x002fca00078e02ff */
[----:B0-----:R-:W-:-:S04]  /*7420*/  IADD3 R108, P0, R110, R102, RZ ;  /* 0x000000666e6c7210 */ /* 0x001fc80007f1e0ff */
[-C--:B------:R-:W-:Y:S02]  /*7430*/  LEA.HI.X.SX32 R109, R110, R103.reuse, 0x1, P0 ;  /* 0x000000676e6d7211 */ /* 0x080fe400000f0eff */
[C---:B------:R-:W-:Y:S02]  /*7440*/  IADD3 R110, P0, R112.reuse, R102, RZ ;  /* 0x00000066706e7210 */ /* 0x040fe40007f1e0ff */
[----:B------:R-:W-:Y:S02]  /*7450*/  ISETP.GE.AND P1, PT, R213, UR59, PT ;  /* 0x0000003bd5007c0c */ /* 0x000fe4000bf26270 */
[----:B------:R-:W-:Y:S02]  /*7460*/  LEA.HI.X.SX32 R111, R112, R103, 0x1, P0 ;  /* 0x00000067706f7211 */ /* 0x000fe400000f0eff */
[----:B------:R-:W0:Y:S01]  /*7470*/  LDC R112, c[0x0][0x238] ;  /* 0x00008e00ff707b82 */ /* 0x000e220000000800 */
[----:B------:R-:W-:-:S08]  /*7480*/  PRMT R107, RZ, 0x7610, R107 ;  /* 0x00007610ff6b7816 */ /* 0x000fd0000000006b */
[----:B------:R1:W2:Y:S01]  /*7490*/  @!P1 LDG.E.U8 R107, desc[UR40][R108.64] ;  /* 0x000000286c6b9981 */ /* 0x0002a2000c1e1100 */
[----:B------:R-:W-:Y:S01]  /*74a0*/  ISETP.GE.AND P1, PT, R212, UR59, PT ;  /* 0x0000003bd4007c0c */ /* 0x000fe2000bf26270 */
[----:B------:R-:W-:Y:S01]  /*74b0*/  IMAD R114, R210, R114, RZ ;  /* 0x00000072d2727224 */ /* 0x000fe200078e02ff */
[----:B-1----:R-:W-:Y:S01]  /*74c0*/  PRMT R108, RZ, 0x7610, R108 ;  /* 0x00007610ff6c7816 */ /* 0x002fe2000000006c */
[----:B0-----:R-:W-:-:S10]  /*74d0*/  IMAD R112, R211, R112, RZ ;  /* 0x00000070d3707224 */ /* 0x001fd400078e02ff */
[----:B------:R0:W2:Y:S01]  /*74e0*/  @!P1 LDG.E.U8 R108, desc[UR40][R110.64] ;  /* 0x000000286e6c9981 */ /* 0x0000a2000c1e1100 */
[----:B------:R-:W-:Y:S02]  /*74f0*/  ISETP.GE.AND P1, PT, R211, UR59, PT ;  /* 0x0000003bd3007c0c */ /* 0x000fe4000bf26270 */
[----:B0-----:R-:W-:-:S04]  /*7500*/  IADD3 R110, P0, R112, R102, RZ ;  /* 0x00000066706e7210 */ /* 0x001fc80007f1e0ff */
[----:B------:R-:W-:Y:S02]  /*7510*/  LEA.HI.X.SX32 R111, R112, R103, 0x1, P0 ;  /* 0x00000067706f7211 */ /* 0x000fe400000f0eff */
[----:B------:R-:W-:-:S04]  /*7520*/  IADD3 R112, P0, R114, R102, RZ ;  /* 0x0000006672707210 */ /* 0x000fc80007f1e0ff */
[----:B------:R-:W-:Y:S02]  /*7530*/  LEA.HI.X.SX32 R113, R114, R103, 0x1, P0 ;  /* 0x0000006772717211 */ /* 0x000fe400000f0eff */
[----:B------:R-:W0:Y:S01]  /*7540*/  LDC R114, c[0x0][0x238] ;  /* 0x00008e00ff727b82 */ /* 0x000e220000000800 */
[----:B------:R-:W-:-:S06]  /*7550*/  PRMT R109, RZ, 0x7610, R109 ;  /* 0x00007610ff6d7816 */ /* 0x000fcc000000006d */
[----:B------:R1:W2:Y:S01]  /*7560*/  @!P1 LDG.E.U8 R109, desc[UR40][R110.64] ;  /* 0x000000286e6d9981 */ /* 0x0002a2000c1e1100 */
[----:B------:R-:W-:Y:S02]  /*7570*/  ISETP.GE.AND P1, PT, R210, UR59, PT ;  /* 0x0000003bd2007c0c */ /* 0x000fe4000bf26270 */
[----:B-1----:R-:W-:-:S11]  /*7580*/  PRMT R110, RZ, 0x7610, R110 ;  /* 0x00007610ff6e7816 */ /* 0x002fd6000000006e */
[----:B------:R1:W2:Y:S01]  /*7590*/  @!P1 LDG.E.U8 R110, desc[UR40][R112.64] ;  /* 0x00000028706e9981 */ /* 0x0002a2000c1e1100 */
[C---:B0-----:R-:W-:Y:S01]  /*75a0*/  IMAD R114, R209.reuse, R114, RZ ;  /* 0x00000072d1727224 */ /* 0x041fe200078e02ff */
[----:B------:R-:W-:Y:S02]  /*75b0*/  ISETP.GE.AND P1, PT, R209, UR59, PT ;  /* 0x0000003bd1007c0c */ /* 0x000fe4000bf26270 */
[----:B------:R-:W-:Y:S02]  /*75c0*/  PRMT R111, RZ, 0x7610, R111 ;  /* 0x00007610ff6f7816 */ /* 0x000fe4000000006f */
[----:B-1----:R-:W-:-:S04]  /*75d0*/  IADD3 R112, P0, R114, R102, RZ ;  /* 0x0000006672707210 */ /* 0x002fc80007f1e0ff */
[----:B------:R-:W-:Y:S01]  /*75e0*/  LEA.HI.X.SX32 R113, R114, R103, 0x1, P0 ;  /* 0x0000006772717211 */ /* 0x000fe200000f0eff */
[----:B------:R-:W-:-:S04]  /*75f0*/  IMAD R116, R208, R116, RZ ;  /* 0x00000074d0747224 */ /* 0x000fc800078e02ff */
[----:B------:R0:W2:Y:S01]  /*7600*/  @!P1 LDG.E.U8 R111, desc[UR40][R112.64] ;  /* 0x00000028706f9981 */ /* 0x0000a2000c1e1100 */
[----:B------:R-:W-:Y:S02]  /*7610*/  ISETP.GE.AND P1, PT, R208, UR59, PT ;  /* 0x0000003bd0007c0c */ /* 0x000fe4000bf26270 */
[C---:B------:R-:W-:Y:S02]  /*7620*/  IADD3 R114, P0, R116.reuse, R102, RZ ;  /* 0x0000006674727210 */ /* 0x040fe40007f1e0ff */
[----:B0-----:R-:W-:Y:S02]  /*7630*/  LEA.HI R112, R123, 0x7e, RZ, 0x1a ;  /* 0x0000007e7b707811 */ /* 0x001fe400078fd0ff */
[----:B------:R-:W-:Y:S02]  /*7640*/  LEA.HI.X.SX32 R115, R116, R103, 0x1, P0 ;  /* 0x0000006774737211 */ /* 0x000fe400000f0eff */
[----:B------:R-:W-:Y:S02]  /*7650*/  ISETP.GE.AND P2, PT, R112, UR59, PT ;  /* 0x0000003b70007c0c */ /* 0x000fe4000bf46270 */
[----:B------:R-:W-:-:S02]  /*7660*/  PRMT R112, RZ, 0x7610, R112 ;  /* 0x00007610ff707816 */ /* 0x000fc40000000070 */
[----:B------:R-:W-:-:S04]  /*7670*/  PRMT R113, RZ, 0x7610, R113 ;  /* 0x00007610ff717816 */ /* 0x000fc80000000071 */
[----:B------:R0:W2:Y:S02]  /*7680*/  @!P1 LDG.E.U8 R112, desc[UR40][R114.64] ;  /* 0x0000002872709981 */ /* 0x0000a4000c1e1100 */
[----:B0-----:R-:W-:-:S04]  /*7690*/  IADD3 R114, P0, R207, R102, RZ ;  /* 0x00000066cf727210 */ /* 0x001fc80007f1e0ff */
[----:B------:R-:W-:-:S05]  /*76a0*/  LEA.HI.X.SX32 R115, R207, R103, 0x1, P0 ;  /* 0x00000067cf737211 */ /* 0x000fca00000f0eff */
[----:B------:R0:W2:Y:S01]  /*76b0*/  @!P2 LDG.E.U8 R113, desc[UR40][R114.64] ;  /* 0x000000287271a981 */ /* 0x0000a2000c1e1100 */
[----:B------:R-:W-:Y:S02]  /*76c0*/  ISETP.GE.AND P0, PT, R105, UR59, PT ;  /* 0x0000003b69007c0c */ /* 0x000fe4000bf06270 */
[----:B------:R-:W-:Y:S02]  /*76d0*/  IADD3 R116, P1, R106, R204, RZ ;  /* 0x000000cc6a747210 */ /* 0x000fe40007f3e0ff */
[----:B0-----:R-:W-:Y:S02]  /*76e0*/  SHF.R.S32.HI R114, RZ, 0x1f, R106 ;  /* 0x0000001fff727819 */ /* 0x001fe4000001146a */
[----:B------:R-:W-:-:S03]  /*76f0*/  PRMT R115, RZ, 0x7610, R115 ;  /* 0x00007610ff737816 */ /* 0x000fc60000000073 */
[----:B------:R-:W-:Y:S01]  /*7700*/  IMAD.X R117, R114, 0x1, R203, P1 ;  /* 0x0000000172757824 */ /* 0x000fe200008e06cb */
[----:B------:R-:W-:Y:S01]  /*7710*/  BAR.SYNC.DEFER_BLOCKING 0x0 ;  /* 0x0000000000007b1d */ /* 0x000fe20000010000 */
[----:B------:R-:W-:-:S05]  /*7720*/  IADD3 R118, P1, R106, R13, RZ ;  /* 0x0000000d6a767210 */ /* 0x000fca0007f3e0ff */
[----:B------:R-:W-:Y:S02]  /*7730*/  IMAD.X R119, R114, 0x1, R68, P1 ;  /* 0x0000000172777824 */ /* 0x000fe400008e0644 */
[----:B------:R-:W-:Y:S01]  /*7740*/  IMAD.SHL.U32 R153, R123, 0x80, RZ ;  /* 0x000000807b997824 */ /* 0x000fe200078e00ff */
[----:B------:R0:W2:Y:S02]  /*7750*/  @!P0 LDG.E.U8 R115, desc[UR40][R116.64] ;  /* 0x0000002874738981 */ /* 0x0000a4000c1e1100 */
[----:B0-----:R-:W-:-:S06]  /*7760*/  PRMT R116, RZ, 0x7610, R116 ;  /* 0x00007610ff747816 */ /* 0x001fcc0000000074 */
[----:B------:R0:W2:Y:S01]  /*7770*/  @!P0 LDG.E.U8 R116, desc[UR40][R118.64] ;  /* 0x0000002876748981 */ /* 0x0000a2000c1e1100 */
[----:B------:R-:W-:Y:S02]  /*7780*/  PRMT R117, RZ, 0x7610, R117 ;  /* 0x00007610ff757816 */ /* 0x000fe40000000075 */
[----:B0-----:R-:W-:-:S05]  /*7790*/  IADD3 R118, P1, R106, R15, RZ ;  /* 0x0000000f6a767210 */ /* 0x001fca0007f3e0ff */
[----:B------:R-:W-:Y:S01]  /*77a0*/  IMAD.X R119, R114, 0x1, R70, P1 ;  /* 0x0000000172777824 */ /* 0x000fe200008e0646 */
[----:B------:R-:W-:Y:S02]  /*77b0*/  IADD3 R120, P1, R106, R17, RZ ;  /* 0x000000116a787210 */ /* 0x000fe40007f3e0ff */
[----:B------:R-:W-:Y:S02]  /*77c0*/  LOP3.LUT R153, R153, 0x1f80, RZ, 0xc0, !PT ;  /* 0x00001f8099997812 */ /* 0x000fe400078ec0ff */
[----:B------:R0:W2:Y:S01]  /*77d0*/  @!P0 LDG.E.U8 R117, desc[UR40][R118.64] ;  /* 0x0000002876758981 */ /* 0x0000a2000c1e1100 */
[----:B------:R-:W-:Y:S02]  /*77e0*/  IMAD.X R121, R114, 0x1, R72, P1 ;  /* 0x0000000172797824 */ /* 0x000fe400008e0648 */
[----:B0-----:R-:W-:Y:S01]  /*77f0*/  IMAD.SHL.U32 R119, R123, 0x10, RZ ;  /* 0x000000107b777824 */ /* 0x001fe200078e00ff */
[----:B------:R-:W-:-:S04]  /*7800*/  PRMT R118, RZ, 0x7610, R118 ;  /* 0x00007610ff767816 */ /* 0x000fc80000000076 */
[--C-:B------:R-:W-:Y:S02]  /*7810*/  LOP3.LUT R153, R153, 0x70, R119.reuse, 0xf8, !PT ;  /* 0x0000007099997812 */ /* 0x100fe400078ef877 */
[----:B------:R0:W2:Y:S02]  /*7820*/  @!P0 LDG.E.U8 R118, desc[UR40][R120.64] ;  /* 0x0000002878768981 */ /* 0x0000a4000c1e1100 */
[----:B------:R-:W-:Y:S02]  /*7830*/  LOP3.LUT R153, R153, R0, RZ, 0xfc, !PT ;  /* 0x0000000099997212 */ /* 0x000fe400078efcff */
[----:B------:R-:W-:Y:S02]  /*7840*/  PRMT R119, RZ, 0x7610, R119 ;  /* 0x00007610ff777816 */ /* 0x000fe40000000077 */
[----:B0-----:R-:W-:Y:S01]  /*7850*/  IADD3 R120, P1, R106, R19, RZ ;  /* 0x000000136a787210 */ /* 0x001fe20007f3e0ff */
[----:B------:R0:W-:Y:S04]  /*7860*/  STS.U8 [R153+UR60], R122 ;  /* 0x0000007a99007988 */ /* 0x0001e8000800003c */
[----:B------:R-:W-:-:S05]  /*7870*/  IMAD.X R121, R114, 0x1, R74, P1 ;  /* 0x0000000172797824 */ /* 0x000fca00008e064a */
[----:B------:R1:W2:Y:S01]  /*7880*/  @!P0 LDG.E.U8 R119, desc[UR40][R120.64] ;  /* 0x0000002878778981 */ /* 0x0002a2000c1e1100 */
[----:B0-----:R-:W-:-:S05]  /*7890*/  IADD3 R122, P1, R106, R21, RZ ;  /* 0x000000156a7a7210 */ /* 0x001fca0007f3e0ff */
[----:B------:R-:W-:Y:S01]  /*78a0*/  IMAD.X R123, R114, 0x1, R76, P1 ;  /* 0x00000001727b7824 */ /* 0x000fe200008e064c */
[----:B-1----:R-:W-:-:S06]  /*78b0*/  PRMT R120, RZ, 0x7610, R120 ;  /* 0x00007610ff787816 */ /* 0x002fcc0000000078 */
[----:B------:R0:W2:Y:S01]  /*78c0*/  @!P0 LDG.E.U8 R120, desc[UR40][R122.64] ;  /* 0x000000287a788981 */ /* 0x0000a2000c1e1100 */
[----:B------:R-:W-:-:S03]  /*78d0*/  PRMT R121, RZ, 0x7610, R121 ;  /* 0x00007610ff797816 */ /* 0x000fc60000000079 */
[----:B------:R1:W-:Y:S01]  /*78e0*/  STS.U8 [R153+UR60+0x4], R124 ;  /* 0x0000047c99007988 */ /* 0x0003e2000800003c */
[----:B0-----:R-:W-:-:S05]  /*78f0*/  IADD3 R122, P1, R106, R23, RZ ;  /* 0x000000176a7a7210 */ /* 0x001fca0007f3e0ff */
[----:B------:R-:W-:Y:S01]  /*7900*/  IMAD.X R123, R114, 0x1, R78, P1 ;  /* 0x00000001727b7824 */ /* 0x000fe200008e064e */
[----:B-1----:R-:W-:Y:S01]  /*7910*/  IADD3 R124, P1, R106, R57, RZ ;  /* 0x000000396a7c7210 */ /* 0x002fe20007f3e0ff */
[----:B------:R0:W-:Y:S04]  /*7920*/  STS.U8 [R153+UR60+0x2], R125 ;  /* 0x0000027d99007988 */ /* 0x0001e8000800003c */
[----:B------:R1:W2:Y:S01]  /*7930*/  @!P0 LDG.E.U8 R121, desc[UR40][R122.64] ;  /* 0x000000287a798981 */ /* 0x0002a2000c1e1100 */
[----:B0-----:R-:W-:Y:S01]  /*7940*/  IMAD.X R125, R114, 0x1, R80, P1 ;  /* 0x00000001727d7824 */ /* 0x001fe200008e0650 */
        /* <DEDUP_REMOVED lines=20> */
[----:B-1----:R-:W-:Y:S02]  /*7a90*/  PRMT R126, RZ, 0x7610, R126 ;  /* 0x00007610ff7e7816 */ /* 0x002fe4000000007e */
[----:B------:R-:W-:-:S04]  /*7aa0*/  LOP3.LUT R235, R153, 0x10, RZ, 0x3c, !PT ;  /* 0x0000001099eb7812 */ /* 0x000fc800078e3cff */
[----:B------:R0:W2:Y:S01]  /*7ab0*/  @!P0 LDG.E.U8 R126, desc[UR40][R128.64] ;  /* 0x00000028807e8981 */ /* 0x0000a2000c1e1100 */
[----:B------:R-:W-:-:S03]  /*7ac0*/  PRMT R127, RZ, 0x7610, R127 ;  /* 0x00007610ff7f7816 */ /* 0x000fc6000000007f */
[----:B------:R-:W-:Y:S01]  /*7ad0*/  STS.U8 [R153+UR60+0xe], R131 ;  /* 0x00000e8399007988 */ /* 0x000fe2000800003c */
[----:B0-----:R-:W-:-:S03]  /*7ae0*/  IADD3 R128, P1, R106, R67, RZ ;  /* 0x000000436a807210 */ /* 0x001fc60007f3e0ff */
[----:B------:R0:W-:Y:S02]  /*7af0*/  STS.U8 [R235+UR60+0x2], R130 ;  /* 0x00000282eb007988 */ /* 0x0001e4000800003c */
        /* <DEDUP_REMOVED lines=35> */
[----:B------:R0:W-:Y:S04]  /*7d30*/  STS.U8 [R235+UR60], R180 ;  /* 0x000000b4eb007988 */ /* 0x0001e8000800003c */
[----:B------:R1:W2:Y:S01]  /*7d40*/  @!P0 LDG.E.U8 R134, desc[UR40][R136.64] ;  /* 0x0000002888868981 */ /* 0x0002a2000c1e1100 */
[----:B------:R-:W-:-:S02]  /*7d50*/  PRMT R135, RZ, 0x7610, R135 ;  /* 0x00007610ff877816 */ /* 0x000fc40000000087 */
[----:B0-----:R-:W-:Y:S01]  /*7d60*/  LOP3.LUT R180, R153, 0x20, RZ, 0x3c, !PT ;  /* 0x0000002099b47812 */ /* 0x001fe200078e3cff */
[----:B------:R-:W-:Y:S01]  /*7d70*/  UMOV UR29, 0x40000040 ;  /* 0x40000040001d7882 */ /* 0x000fe20000000000 */
[----:B------:R-:W-:Y:S01]  /*7d80*/  UMOV UR31, 0x40000040 ;  /* 0x40000040001f7882 */ /* 0x000fe20000000000 */
[----:B------:R-:W0:Y:S01]  /*7d90*/  LDC R235, c[0x0][0x238] ;  /* 0x00008e00ffeb7b82 */ /* 0x000e220000000800 */
[----:B-1----:R-:W-:Y:S01]  /*7da0*/  IADD3 R136, P1, R106, R104, RZ ;  /* 0x000000686a887210 */ /* 0x002fe20007f3e0ff */
[----:B------:R1:W-:Y:S04]  /*7db0*/  STS.U8 [R180+UR60+0x2], R138 ;  /* 0x0000028ab4007988 */ /* 0x0003e8000800003c */
[----:B------:R-:W-:Y:S01]  /*7dc0*/  IMAD.X R137, R114, 0x1, R98, P1 ;  /* 0x0000000172897824 */ /* 0x000fe200008e0662 */
[----:B------:R3:W-:Y:S04]  /*7dd0*/  STS.U8 [R180+UR60], R139 ;  /* 0x0000008bb4007988 */ /* 0x0007e8000800003c */
[----:B------:R4:W2:Y:S01]  /*7de0*/  @!P0 LDG.E.U8 R135, desc[UR40][R136.64] ;  /* 0x0000002888878981 */ /* 0x0008a2000c1e1100 */
[----:B-1----:R-:W-:-:S05]  /*7df0*/  IADD3 R138, P1, R106, R85, RZ ;  /* 0x000000556a8a7210 */ /* 0x002fca0007f3e0ff */
[----:B---3--:R-:W-:Y:S01]  /*7e00*/  IMAD.X R139, R114, 0x1, R99, P1 ;  /* 0x00000001728b7824 */ /* 0x008fe200008e0663 */
[----:B----4-:R-:W-:-:S06]  /*7e10*/  PRMT R136, RZ, 0x7610, R136 ;  /* 0x00007610ff887816 */ /* 0x010fcc0000000088 */
[----:B------:R1:W3:Y:S01]  /*7e20*/  @!P0 LDG.E.U8 R136, desc[UR40][R138.64] ;  /* 0x000000288a888981 */ /* 0x0002e2000c1e1100 */
[----:B------:R-:W-:-:S03]  /*7e30*/  PRMT R137, RZ, 0x7610, R137 ;  /* 0x00007610ff897816 */ /* 0x000fc60000000089 */
[----:B------:R4:W-:Y:S01]  /*7e40*/  STS.U8 [R180+UR60+0x6], R140 ;  /* 0x0000068cb4007988 */ /* 0x0009e2000800003c */
[----:B-1----:R-:W-:-:S05]  /*7e50*/  IADD3 R138, P1, R106, R87, RZ ;  /* 0x000000576a8a7210 */ /* 0x002fca0007f3e0ff */
[----:B------:R-:W-:Y:S01]  /*7e60*/  IMAD.X R139, R114, 0x1, R100, P1 ;  /* 0x00000001728b7824 */ /* 0x000fe200008e0664 */
[----:B----4-:R-:W-:Y:S01]  /*7e70*/  IADD3 R140, P1, R106, R89, RZ ;  /* 0x000000596a8c7210 */ /* 0x010fe20007f3e0ff */
[----:B------:R1:W-:Y:S04]  /*7e80*/  STS.U8 [R180+UR60+0x4], R141 ;  /* 0x0000048db4007988 */ /* 0x0003e8000800003c */
[----:B------:R4:W3:Y:S01]  /*7e90*/  @!P0 LDG.E.U8 R137, desc[UR40][R138.64] ;  /* 0x000000288a898981 */ /* 0x0008e2000c1e1100 */
[----:B-1----:R-:W-:Y:S01]  /*7ea0*/  IMAD.X R141, R114, 0x1, R101, P1 ;  /* 0x00000001728d7824 */ /* 0x002fe200008e0665 */
[----:B----4-:R-:W-:-:S06]  /*7eb0*/  PRMT R138, RZ, 0x7610, R138 ;  /* 0x00007610ff8a7816 */ /* 0x010fcc000000008a */
[----:B------:R1:W4:Y:S01]  /*7ec0*/  @!P0 LDG.E.U8 R138, desc[UR40][R140.64] ;  /* 0x000000288c8a8981 */ /* 0x000322000c1e1100 */
[----:B------:R-:W-:-:S03]  /*7ed0*/  PRMT R139, RZ, 0x7610, R139 ;  /* 0x00007610ff8b7816 */ /* 0x000fc6000000008b */
[----:B------:R5:W-:Y:S01]  /*7ee0*/  STS.U8 [R180+UR60+0xa], R142 ;  /* 0x00000a8eb4007988 */ /* 0x000be2000800003c */
[----:B-1----:R-:W-:-:S05]  /*7ef0*/  IADD3 R140, P1, R106, R182, RZ ;  /* 0x000000b66a8c7210 */ /* 0x002fca0007f3e0ff */
[----:B------:R-:W-:Y:S01]  /*7f00*/  IMAD.X R141, R114, 0x1, R181, P1 ;  /* 0x00000001728d7824 */ /* 0x000fe200008e06b5 */
[----:B-----5:R-:W-:Y:S01]  /*7f10*/  IADD3 R142, P1, R106, R184, RZ ;  /* 0x000000b86a8e7210 */ /* 0x020fe20007f3e0ff */
[----:B------:R1:W-:Y:S04]  /*7f20*/  STS.U8 [R180+UR60+0x8], R143 ;  /* 0x0000088fb4007988 */ /* 0x0003e8000800003c */
[----:B------:R5:W4:Y:S01]  /*7f30*/  @!P0 LDG.E.U8 R139, desc[UR40][R140.64] ;  /* 0x000000288c8b8981 */ /* 0x000b22000c1e1100 */
[----:B-1----:R-:W-:Y:S01]  /*7f40*/  IMAD.X R143, R114, 0x1, R183, P1 ;  /* 0x00000001728f7824 */ /* 0x002fe200008e06b7 */
[----:B-----5:R-:W-:-:S06]  /*7f50*/  PRMT R140, RZ, 0x7610, R140 ;  /* 0x00007610ff8c7816 */ /* 0x020fcc000000008c */
[----:B------:R1:W5:Y:S01]  /*7f60*/  @!P0 LDG.E.U8 R140, desc[UR40][R142.64] ;  /* 0x000000288e8c8981 */ /* 0x000362000c1e1100 */
[----:B------:R-:W-:Y:S02]  /*7f70*/  PRMT R141, RZ, 0x7610, R141 ;  /* 0x00007610ff8d7816 */ /* 0x000fe4000000008d */
[----:B-1----:R-:W-:-:S05]  /*7f80*/  IADD3 R142, P1, R106, R186, RZ ;  /* 0x000000ba6a8e7210 */ /* 0x002fca0007f3e0ff */
[----:B------:R-:W-:Y:S01]  /*7f90*/  IMAD.X R143, R114, 0x1, R185, P1 ;  /* 0x00000001728f7824 */ /* 0x000fe200008e06b9 */
[----:B------:R1:W-:Y:S04]  /*7fa0*/  STS.U8 [R180+UR60+0xe], R178 ;  /* 0x00000eb2b4007988 */ /* 0x0003e8000800003c */
[----:B------:R0:W4:Y:S01]  /*7fb0*/  @!P0 LDG.E.U8 R141, desc[UR40][R142.64] ;  /* 0x000000288e8d8981 */ /* 0x000122000c1e1100 */
[----:B-1----:R-:W-:Y:S02]  /*7fc0*/  PRMT R178, RZ, 0x7610, R178 ;  /* 0x00007610ffb27816 */ /* 0x002fe400000000b2 */
[----:B0-----:R-:W-:Y:S01]  /*7fd0*/  IADD3 R142, P1, R106, R188, RZ ;  /* 0x000000bc6a8e7210 */ /* 0x001fe20007f3e0ff */
[----:B------:R0:W-:Y:S04]  /*7fe0*/  STS.U8 [R180+UR60+0xc], R179 ;  /* 0x00000cb3b4007988 */ /* 0x0001e8000800003c */
[----:B------:R-:W-:-:S05]  /*7ff0*/  IMAD.X R143, R114, 0x1, R187, P1 ;  /* 0x00000001728f7824 */ /* 0x000fca00008e06bb */
[----:B------:R1:W5:Y:S01]  /*8000*/  @!P0 LDG.E.U8 R178, desc[UR40][R142.64] ;  /* 0x000000288eb28981 */ /* 0x000362000c1e1100 */
[----:B0-----:R-:W-:-:S05]  /*8010*/  LOP3.LUT R179, R153, 0x30, RZ, 0x3c, !PT ;  /* 0x0000003099b37812 */ /* 0x001fca00078e3cff */
[----:B------:R0:W-:Y:S01]  /*8020*/  STS.U8 [R179+UR60], R177 ;  /* 0x000000b1b3007988 */ /* 0x0001e2000800003c */
[----:B-1----:R-:W-:-:S05]  /*8030*/  IADD3 R142, P1, R106, R190, RZ ;  /* 0x000000be6a8e7210 */ /* 0x002fca0007f3e0ff */
[----:B------:R-:W-:Y:S01]  /*8040*/  IMAD.X R143, R114, 0x1, R189, P1 ;  /* 0x00000001728f7824 */ /* 0x000fe200008e06bd */
[----:B0-----:R-:W-:Y:S01]  /*8050*/  PRMT R177, RZ, 0x7610, R177 ;  /* 0x00007610ffb17816 */ /* 0x001fe200000000b1 */
[----:B------:R0:W-:Y:S05]  /*8060*/  STS.U8 [R179+UR60+0x2], R176 ;  /* 0x000002b0b3007988 */ /* 0x0001ea000800003c */
[----:B------:R1:W4:Y:S01]  /*8070*/  @!P0 LDG.E.U8 R177, desc[UR40][R142.64] ;  /* 0x000000288eb18981 */ /* 0x000322000c1e1100 */
[----:B0-----:R-:W-:Y:S02]  /*8080*/  PRMT R176, RZ, 0x7610, R176 ;  /* 0x00007610ffb07816 */ /* 0x001fe400000000b0 */
[----:B-1----:R-:W-:-:S05]  /*8090*/  IADD3 R142, P1, R106, R192, RZ ;  /* 0x000000c06a8e7210 */ /* 0x002fca0007f3e0ff */
[----:B------:R-:W-:Y:S01]  /*80a0*/  IMAD.X R143, R114, 0x1, R191, P1 ;  /* 0x00000001728f7824 */ /* 0x000fe200008e06bf */
[----:B------:R0:W-:Y:S04]  /*80b0*/  STS.U8 [R179+UR60+0x4], R175 ;  /* 0x000004afb3007988 */ /* 0x0001e8000800003c */
[----:B------:R1:W5:Y:S01]  /*80c0*/  @!P0 LDG.E.U8 R176, desc[UR40][R142.64] ;  /* 0x000000288eb08981 */ /* 0x000362000c1e1100 */
[----:B0-----:R-:W-:Y:S02]  /*80d0*/  PRMT R175, RZ, 0x7610, R175 ;  /* 0x00007610ffaf7816 */ /* 0x001fe400000000af */
[----:B-1----:R-:W-:-:S05]  /*80e0*/  IADD3 R142, P1, R106, R194, RZ ;  /* 0x000000c26a8e7210 */ /* 0x002fca0007f3e0ff */
[----:B------:R-:W-:Y:S01]  /*80f0*/  IMAD.X R143, R114, 0x1, R193, P1 ;  /* 0x00000001728f7824 */ /* 0x000fe200008e06c1 */
[----:B------:R0:W-:Y:S04]  /*8100*/  STS.U8 [R179+UR60+0x6], R174 ;  /* 0x000006aeb3007988 */ /* 0x0001e8000800003c */
[----:B------:R1:W4:Y:S01]  /*8110*/  @!P0 LDG.E.U8 R175, desc[UR40][R142.64] ;  /* 0x000000288eaf8981 */ /* 0x000322000c1e1100 */
        /* <DEDUP_REMOVED lines=16> */
[----:B-1----:R-:W-:-:S04]  /*8220*/  IADD3 R142, P1, R106, UR58, RZ ;  /* 0x0000003a6a8e7c10 */ /* 0x002fc8000ff3e0ff */
[----:B------:R-:W-:Y:S01]  /*8230*/  IADD3.X R143, R114, UR38, RZ, P1, !PT ;  /* 0x00000026728f7c10 */ /* 0x000fe20008ffe4ff */
[----:B------:R0:W-:Y:S04]  /*8240*/  STS.U8 [R179+UR60+0xe], R170 ;  /* 0x00000eaab3007988 */ /* 0x0001e8000800003c */
[----:B------:R1:W4:Y:S01]  /*8250*/  @!P0 LDG.E.U8 R171, desc[UR40][R142.64] ;  /* 0x000000288eab8981 */ /* 0x000322000c1e1100 */
[----:B0-----:R-:W-:Y:S02]  /*8260*/  PRMT R170, RZ, 0x7610, R170 ;  /* 0x00007610ffaa7816 */ /* 0x001fe400000000aa */
[----:B-1----:R-:W-:-:S04]  /*8270*/  IADD3 R142, P1, R106, UR57, RZ ;  /* 0x000000396a8e7c10 */ /* 0x002fc8000ff3e0ff */
[----:B------:R-:W-:Y:S02]  /*8280*/  IADD3.X R143, R114, UR37, RZ, P1, !PT ;  /* 0x00000025728f7c10 */ /* 0x000fe40008ffe4ff */
[----:B------:R-:W-:-:S03]  /*8290*/  LOP3.LUT R179, R153, 0x40, RZ, 0x3c, !PT ;  /* 0x0000004099b37812 */ /* 0x000fc600078e3cff */
[----:B------:R0:W4:Y:S04]  /*82a0*/  @!P0 LDG.E.U8 R170, desc[UR40][R142.64] ;  /* 0x000000288eaa8981 */ /* 0x000128000c1e1100 */
[----:B------:R1:W-:Y:S01]  /*82b0*/  STS.U8 [R179+UR60], R169 ;  /* 0x000000a9b3007988 */ /* 0x0003e2000800003c */
[----:B0-----:R-:W-:Y:S02]  /*82c0*/  IADD3 R142, P1, R106, UR56, RZ ;  /* 0x000000386a8e7c10 */ /* 0x001fe4000ff3e0ff */
[----:B-1----:R-:W-:Y:S02]  /*82d0*/  PRMT R169, RZ, 0x7610, R169 ;  /* 0x00007610ffa97816 */ /* 0x002fe400000000a9 */
[----:B------:R-:W-:Y:S01]  /*82e0*/  IADD3.X R143, R114, UR36, RZ, P1, !PT ;  /* 0x00000024728f7c10 */ /* 0x000fe20008ffe4ff */
[----:B------:R0:W-:Y:S04]  /*82f0*/  STS.U8 [R179+UR60+0x2], R168 ;  /* 0x000002a8b3007988 */ /* 0x0001e8000800003c */
[----:B------:R1:W4:Y:S01]  /*8300*/  @!P0 LDG.E.U8 R169, desc[UR40][R142.64] ;  /* 0x000000288ea98981 */ /* 0x000322000c1e1100 */
[----:B0-----:R-:W-:-:S02]  /*8310*/  PRMT R168, RZ, 0x7610, R168 ;  /* 0x00007610ffa87816 */ /* 0x001fc400000000a8 */
[----:B-1----:R-:W-:-:S04]  /*8320*/  IADD3 R142, P1, R106, UR55, RZ ;  /* 0x000000376a8e7c10 */ /* 0x002fc8000ff3e0ff */
[----:B------:R-:W-:Y:S01]  /*8330*/  IADD3.X R143, R114, UR35, RZ, P1, !PT ;  /* 0x00000023728f7c10 */ /* 0x000fe20008ffe4ff */
        /* <DEDUP_REMOVED lines=70> */
[----:B------:R-:W-:-:S05]  /*87a0*/  IADD3.X R143, R114, UR5, RZ, P1, !PT ;  /* 0x00000005728f7c10 */ /* 0x000fca0008ffe4ff */
[----:B------:R0:W4:Y:S01]  /*87b0*/  @!P0 LDG.E.U8 R154, desc[UR40][R142.64] ;  /* 0x000000288e9a8981 */ /* 0x000122000c1e1100 */
[----:B------:R-:W-:Y:S02]  /*87c0*/  PRMT R179, RZ, 0x7610, R179 ;  /* 0x00007610ffb37816 */ /* 0x000fe400000000b3 */
[----:B0-----:R-:W-:-:S05]  /*87d0*/  IADD3 R142, P1, R106, R202, RZ ;  /* 0x000000ca6a8e7210 */ /* 0x001fca0007f3e0ff */
[----:B------:R-:W-:Y:S01]  /*87e0*/  IMAD.X R143, R114, 0x1, R201, P1 ;  /* 0x00000001728f7824 */ /* 0x000fe200008e06c9 */
[----:B------:R-:W-:-:S04]  /*87f0*/  LOP3.LUT R153, R153, 0x60, RZ, 0x3c, !PT ;  /* 0x0000006099997812 */ /* 0x000fc800078e3cff */
[----:B------:R0:W4:Y:S04]  /*8800*/  @!P0 LDG.E.U8 R179, desc[UR40][R142.64] ;  /* 0x000000288eb38981 */ /* 0x000128000c1e1100 */
[----:B------:R1:W-:Y:S01]  /*8810*/  STS.U8 [R153+UR60], R152 ;  /* 0x0000009899007988 */ /* 0x0003e2000800003c */
[----:B0-----:R-:W-:Y:S02]  /*8820*/  IADD3 R142, P1, R106, R9, RZ ;  /* 0x000000096a8e7210 */ /* 0x001fe40007f3e0ff */
[----:B-1----:R-:W-:-:S03]  /*8830*/  PRMT R152, RZ, 0x7610, R152 ;  /* 0x00007610ff987816 */ /* 0x002fc60000000098 */
        /* <DEDUP_REMOVED lines=21> */
[----:B--2---:R0:W-:Y:S04]  /*8990*/  STS.U8 [R153+UR60+0xa], R147 ;  /* 0x00000a9399007988 */ /* 0x0041e8000800003c */
[----:B------:R1:W2:Y:S01]  /*89a0*/  @!P0 LDG.E.U8 R148, desc[UR40][R142.64] ;  /* 0x000000288e948981 */ /* 0x0002a2000c1e1100 */
[----:B0-----:R-:W-:Y:S02]  /*89b0*/  PRMT R147, RZ, 0x7610, R147 ;  /* 0x00007610ff937816 */ /* 0x001fe40000000093 */
[----:B-1----:R-:W-:-:S05]  /*89c0*/  IADD3 R142, P1, R106, R8, RZ ;  /* 0x000000086a8e7210 */ /* 0x002fca0007f3e0ff */
[----:B------:R-:W-:Y:S01]  /*89d0*/  IMAD.X R143, R114, 0x1, R22, P1 ;  /* 0x00000001728f7824 */ /* 0x000fe200008e0616 */
[----:B------:R0:W-:Y:S04]  /*89e0*/  STS.U8 [R153+UR60+0xc], R146 ;  /* 0x00000c9299007988 */ /* 0x0001e8000800003c */
        /* <DEDUP_REMOVED lines=8> */
[----:B------:R-:W-:-:S05]  /*8a70*/  IMAD.X R143, R114, 0x1, R58, P1 ;  /* 0x00000001728f7824 */ /* 0x000fca00008e063a */
[----:B------:R0:W2:Y:S01]  /*8a80*/  @!P0 LDG.E.U8 R145, desc[UR40][R142.64] ;  /* 0x000000288e918981 */ /* 0x0000a2000c1e1100 */
[----:B------:R-:W-:Y:S02]  /*8a90*/  PRMT R153, RZ, 0x7610, R153 ;  /* 0x00007610ff997816 */ /* 0x000fe40000000099 */
[----:B0-----:R-:W-:-:S05]  /*8aa0*/  IADD3 R142, P1, R106, R5, RZ ;  /* 0x000000056a8e7210 */ /* 0x001fca0007f3e0ff */
[----:B------:R-:W-:Y:S01]  /*8ab0*/  IMAD.X R143, R114, 0x1, R60, P1 ;  /* 0x00000001728f7824 */ /* 0x000fe200008e063c */
[----:B------:R0:W-:Y:S04]  /*8ac0*/  STS.U8 [R2+UR60], R144 ;  /* 0x0000009002007988 */ /* 0x0001e8000800003c */
[----:B------:R1:W2:Y:S01]  /*8ad0*/  @!P0 LDG.E.U8 R153, desc[UR40][R142.64] ;  /* 0x000000288e998981 */ /* 0x0002a2000c1e1100 */
[----:B0-----:R-:W-:Y:S02]  /*8ae0*/  PRMT R144, RZ, 0x7610, R144 ;  /* 0x00007610ff907816 */ /* 0x001fe40000000090 */
[----:B-1----:R-:W-:-:S05]  /*8af0*/  IADD3 R142, P1, R106, R3, RZ ;  /* 0x000000036a8e7210 */ /* 0x002fca0007f3e0ff */
[----:B------:R-:W-:-:S05]  /*8b00*/  IMAD.X R143, R114, 0x1, R16, P1 ;  /* 0x00000001728f7824 */ /* 0x000fca00008e0610 */
[----:B------:R0:W2:Y:S02]  /*8b10*/  @!P0 LDG.E.U8 R144, desc[UR40][R142.64] ;  /* 0x000000288e908981 */ /* 0x0000a4000c1e1100 */
[----:B0-----:R-:W-:-:S05]  /*8b20*/  IADD3 R142, P1, R106, R83, RZ ;  /* 0x000000536a8e7210 */ /* 0x001fca0007f3e0ff */
[----:B------:R-:W-:Y:S01]  /*8b30*/  IMAD.X R143, R114, 0x1, R14, P1 ;  /* 0x00000001728f7824 */ /* 0x000fe200008e060e */
[----:B------:R-:W-:-:S06]  /*8b40*/  PRMT R114, RZ, 0x7610, R114 ;  /* 0x00007610ff727816 */ /* 0x000fcc0000000072 */
[----:B------:R-:W2:Y:S04]  /*8b50*/  @!P0 LDG.E.U8 R114, desc[UR40][R142.64] ;  /* 0x000000288e728981 */ /* 0x000ea8000c1e1100 */
[----:B------:R0:W-:Y:S04]  /*8b60*/  STS.U8 [R2+UR60+0x2], R107 ;  /* 0x0000026b02007988 */ /* 0x0001e8000800003c */
[----:B------:R1:W-:Y:S01]  /*8b70*/  STS.U8 [R2+UR60+0x4], R108 ;  /* 0x0000046c02007988 */ /* 0x0003e2000800003c */
[----:B0-----:R-:W-:-:S03]  /*8b80*/  LOP3.LUT R107, R105, 0x10, RZ, 0x3c, !PT ;  /* 0x00000010696b7812 */ /* 0x001fc600078e3cff */
[----:B------:R-:W-:Y:S04]  /*8b90*/  STS.U8 [R2+UR60+0x6], R109 ;  /* 0x0000066d02007988 */ /* 0x000fe8000800003c */
[----:B------:R-:W-:Y:S01]  /*8ba0*/  STS.U8 [R2+UR60+0x8], R110 ;  /* 0x0000086e02007988 */ /* 0x000fe2000800003c */
[----:B-1----:R-:W-:-:S03]  /*8bb0*/  LOP3.LUT R108, R105, 0x20, RZ, 0x3c, !PT ;  /* 0x00000020696c7812 */ /* 0x002fc600078e3cff */
[----:B------:R-:W-:Y:S04]  /*8bc0*/  STS.U8 [R2+UR60+0xa], R111 ;  /* 0x00000a6f02007988 */ /* 0x000fe8000800003c */
[----:B------:R-:W-:Y:S04]  /*8bd0*/  STS.U8 [R2+UR60+0xc], R112 ;  /* 0x00000c7002007988 */ /* 0x000fe8000800003c */
[----:B------:R-:W-:Y:S04]  /*8be0*/  STS.U8 [R2+UR60+0xe], R113 ;  /* 0x00000e7102007988 */ /* 0x000fe8000800003c */
[----:B------:R-:W-:Y:S04]  /*8bf0*/  STS.U8 [R105+UR60+0x2000], R115 ;  /* 0x0020007369007988 */ /* 0x000fe8000800003c */
[----:B------:R-:W-:Y:S04]  /*8c00*/  STS.U8 [R105+UR60+0x3800], R120 ;  /* 0x0038007869007988 */ /* 0x000fe8000800003c */
[----:B------:R-:W-:Y:S04]  /*8c10*/  STS.U8 [R105+UR60+0x3400], R128 ;  /* 0x0034008069007988 */ /* 0x000fe8000800003c */
[----:B---3--:R-:W-:Y:S04]  /*8c20*/  STS.U8 [R105+UR60+0x3000], R136 ;  /* 0x0030008869007988 */ /* 0x008fe8000800003c */
[----:B-----5:R-:W-:Y:S04]  /*8c30*/  STS.U8 [R105+UR60+0x2c00], R176 ;  /* 0x002c00b069007988 */ /* 0x020fe8000800003c */
[----:B----4-:R-:W-:Y:S04]  /*8c40*/  STS.U8 [R105+UR60+0x2800], R168 ;  /* 0x002800a869007988 */ /* 0x010fe8000800003c */
[----:B------:R-:W-:Y:S04]  /*8c50*/  STS.U8 [R105+UR60+0x2400], R160 ;  /* 0x002400a069007988 */ /* 0x000fe8000800003c */
[----:B--2---:R-:W-:Y:S04]  /*8c60*/  STS.U8 [R105+UR60+0x3c00], R153 ;  /* 0x003c009969007988 */ /* 0x004fe8000800003c */
[----:B------:R-:W-:Y:S04]  /*8c70*/  STS.U8 [R107+UR60+0x2080], R179 ;  /* 0x002080b36b007988 */ /* 0x000fe8000800003c */
[----:B------:R-:W-:Y:S04]  /*8c80*/  STS.U8 [R107+UR60+0x2480], R161 ;  /* 0x002480a16b007988 */ /* 0x000fe8000800003c */
[----:B------:R-:W-:Y:S04]  /*8c90*/  STS.U8 [R107+UR60+0x2880], R169 ;  /* 0x002880a96b007988 */ /* 0x000fe8000800003c */
[----:B------:R-:W-:Y:S04]  /*8ca0*/  STS.U8 [R107+UR60+0x2c80], R177 ;  /* 0x002c80b16b007988 */ /* 0x000fe8000800003c */
[----:B------:R-:W-:Y:S04]  /*8cb0*/  STS.U8 [R107+UR60+0x3080], R135 ;  /* 0x003080876b007988 */ /* 0x000fe8000800003c */
[----:B------:R-:W-:Y:S04]  /*8cc0*/  STS.U8 [R107+UR60+0x3480], R127 ;  /* 0x0034807f6b007988 */ /* 0x000fe8000800003c */
[----:B------:R-:W-:Y:S04]  /*8cd0*/  STS.U8 [R107+UR60+0x3880], R119 ;  /* 0x003880776b007988 */ /* 0x000fe8000800003c */
[----:B------:R0:W-:Y:S04]  /*8ce0*/  STS.U8 [R107+UR60+0x3c80], R145 ;  /* 0x003c80916b007988 */ /* 0x0001e8000800003c */
[----:B------:R-:W-:Y:S01]  /*8cf0*/  STS.U8 [R108+UR60+0x2100], R154 ;  /* 0x0021009a6c007988 */ /* 0x000fe2000800003c */
[----:B0-----:R-:W-:-:S03]  /*8d00*/  LOP3.LUT R107, R105, 0x30, RZ, 0x3c, !PT ;  /* 0x00000030696b7812 */ /* 0x001fc600078e3cff */
[----:B------:R-:W-:Y:S04]  /*8d10*/  STS.U8 [R108+UR60+0x2500], R162 ;  /* 0x002500a26c007988 */ /* 0x000fe8000800003c */
[----:B------:R-:W-:Y:S04]  /*8d20*/  STS.U8 [R108+UR60+0x2900], R170 ;  /* 0x002900aa6c007988 */ /* 0x000fe8000800003c */
[----:B------:R-:W-:Y:S04]  /*8d30*/  STS.U8 [R108+UR60+0x2d00], R178 ;  /* 0x002d00b26c007988 */ /* 0x000fe8000800003c */
[----:B------:R-:W-:Y:S04]  /*8d40*/  STS.U8 [R108+UR60+0x3100], R134 ;  /* 0x003100866c007988 */ /* 0x000fe8000800003c */
[----:B------:R-:W-:Y:S04]  /*8d50*/  STS.U8 [R108+UR60+0x3500], R126 ;  /* 0x0035007e6c007988 */ /* 0x000fe8000800003c */
[----:B------:R-:W-:Y:S04]  /*8d60*/  STS.U8 [R108+UR60+0x3900], R118 ;  /* 0x003900766c007988 */ /* 0x000fe8000800003c */
[----:B------:R0:W-:Y:S04]  /*8d70*/  STS.U8 [R108+UR60+0x3d00], R146 ;  /* 0x003d00926c007988 */ /* 0x0001e8000800003c */
[----:B------:R-:W-:Y:S04]  /*8d80*/  STS.U8 [R107+UR60+0x2180], R155 ;  /* 0x0021809b6b007988 */ /* 0x000fe8000800003c */
[----:B------:R-:W-:Y:S01]  /*8d90*/  STS.U8 [R107+UR60+0x2580], R163 ;  /* 0x002580a36b007988 */ /* 0x000fe2000800003c */
[----:B0-----:R-:W-:-:S03]  /*8da0*/  LOP3.LUT R108, R105, 0x40, RZ, 0x3c, !PT ;  /* 0x00000040696c7812 */ /* 0x001fc600078e3cff */
        /* <DEDUP_REMOVED lines=24> */
[----:B------:R1:W-:Y:S01]  /*8f30*/  STS.U8 [R108+UR60+0x2300], R158 ;  /* 0x0023009e6c007988 */ /* 0x0003e2000800003c */
[----:B0-----:R-:W-:-:S03]  /*8f40*/  LOP3.LUT R107, R105, 0x70, RZ, 0x3c, !PT ;  /* 0x00000070696b7812 */ /* 0x001fc600078e3cff */
[----:B------:R1:W-:Y:S04]  /*8f50*/  STS.U8 [R108+UR60+0x2700], R166 ;  /* 0x002700a66c007988 */ /* 0x0003e8000800003c */
        /* <DEDUP_REMOVED lines=13> */
[----:B------:R1:W-:Y:S01]  /*9030*/  STS.U8 [R107+UR60+0x3f80], R114 ;  /* 0x003f80726b007988 */ /* 0x0003e2000800003c */
[----:B------:R0:W-:Y:S06]  /*9040*/  MEMBAR.ALL.CTA ;  /* 0x0000000000007992 */ /* 0x0001ec0000008000 */
[----:B0-----:R-:W0:Y:S02]  /*9050*/  FENCE.VIEW.ASYNC.S ;  /* 0x00000000000073c6 */ /* 0x001e240000000000 */
[----:B0-----:R-:W-:Y:S06]  /*9060*/  BAR.SYNC.DEFER_BLOCKING 0x0 ;  /* 0x0000000000007b1d */ /* 0x001fec0000010000 */
[----:B------:R-:W-:-:S06]  /*9070*/  WARPGROUP.ARRIVE ;  /* 0x00000000000079c5 */ /* 0x000fcc0000000000 */
[----:B------:R-:W-:Y:S04]  /*9080*/  QGMMA.64x64x32.F32.E4M3.E4M3 R24, gdesc[UR28], R24 ;  /* 0x00e000001c1879f3 */ /* 0x000fe80008700818 */
[----:B------:R-:W-:Y:S04]  /*9090*/  QGMMA.64x64x32.F32.E4M3.E4M3 R24, gdesc[UR16], R24 ;  /* 0x00e00000101879f3 */ /* 0x000fe80008700818 */
[----:B------:R-:W-:Y:S01]  /*90a0*/  QGMMA.64x64x32.F32.E4M3.E4M3 R24, gdesc[UR20], R24 ;  /* 0x00e00000141879f3 */ /* 0x000fe20008700818 */
[----:B------:R-:W-:Y:S02]  /*90b0*/  USHF.R.S32.HI UR29, URZ, 0x1f, UR4 ;  /* 0x0000001f3f1d7899 */ /* 0x000fe40008011404 */
[----:B------:R-:W-:-:S04]  /*90c0*/  IADD3 R10, P5, R10, UR4, RZ ;  /* 0x000000040a0a7c10 */ /* 0x000fc8000ffbe0ff */
[----:B------:R-:W-:Y:S02]  /*90d0*/  IADD3.X R56, R56, UR29, RZ, P5, !PT ;  /* 0x0000001d38387c10 */ /* 0x000fe4000affe4ff */
[----:B------:R-:W-:Y:S02]  /*90e0*/  IADD3 R15, P5, R15, UR4, RZ ;  /* 0x000000040f0f7c10 */ /* 0x000fe4000ffbe0ff */
[----:B------:R-:W-:Y:S02]  /*90f0*/  IADD3 R83, P0, R83, UR4, RZ ;  /* 0x0000000453537c10 */ /* 0x000fe4000ff1e0ff */
[----:B------:R-:W-:Y:S02]  /*9100*/  IADD3 R3, P1, R3, UR4, RZ ;  /* 0x0000000403037c10 */ /* 0x000fe4000ff3e0ff */
[----:B------:R-:W-:Y:S02]  /*9110*/  IADD3 R4, P2, R4, UR4, RZ ;  /* 0x0000000404047c10 */ /* 0x000fe4000ff5e0ff */
[----:B------:R-:W-:-:S02]  /*9120*/  IADD3 R6, P3, R6, UR4, RZ ;  /* 0x0000000406067c10 */ /* 0x000fc4000ff7e0ff */
[----:B------:R-:W-:Y:S02]  /*9130*/  IADD3.X R70, R70, UR29, RZ, P5, !PT ;  /* 0x0000001d46467c10 */ /* 0x000fe4000affe4ff */
[----:B------:R-:W-:Y:S02]  /*9140*/  IADD3 R61, P5, R61, UR4, RZ ;  /* 0x000000043d3d7c10 */ /* 0x000fe4000ffbe0ff */
[----:B------:R-:W-:Y:S02]  /*9150*/  IADD3 R8, P4, R8, UR4, RZ ;  /* 0x0000000408087c10 */ /* 0x000fe4000ff9e0ff */
[----:B------:R-:W-:Y:S02]  /*9160*/  IADD3.X R14, R14, UR29, RZ, P0, !PT ;  /* 0x0000001d0e0e7c10 */ /* 0x000fe400087fe4ff */
[----:B------:R-:W-:Y:S02]  /*9170*/  IADD3.X R16, R16, UR29, RZ, P1, !PT ;  /* 0x0000001d10107c10 */ /* 0x000fe40008ffe4ff */
[----:B------:R-:W-:Y:S01]  /*9180*/  IADD3.X R18, R18, UR29, RZ, P2, !PT ;  /* 0x0000001d12127c10 */ /* 0x000fe200097fe4ff */
[----:B------:R-:W-:Y:S01]  /*9190*/  QGMMA.64x64x32.F32.E4M3.E4M3 R24, gdesc[UR24], R24, gsb0 ;  /* 0x00e00000181879f3 */ /* 0x000fe20008000818 */
[----:B------:R-:W-:-:S02]  /*91a0*/  IADD3.X R20, R20, UR29, RZ, P3, !PT ;  /* 0x0000001d14147c10 */ /* 0x000fc40009ffe4ff */
[----:B------:R-:W-:Y:S02]  /*91b0*/  IADD3 R12, P6, R12, UR4, RZ ;  /* 0x000000040c0c7c10 */ /* 0x000fe4000ffde0ff */
[----:B------:R-:W-:Y:S02]  /*91c0*/  IADD3 R5, P0, R5, UR4, RZ ;  /* 0x0000000405057c10 */ /* 0x000fe4000ff1e0ff */
[----:B------:R-:W-:Y:S02]  /*91d0*/  IADD3 R7, P1, R7, UR4, RZ ;  /* 0x0000000407077c10 */ /* 0x000fe4000ff3e0ff */
[----:B------:R-:W-:Y:S02]  /*91e0*/  IADD3 R9, P2, R9, UR4, RZ ;  /* 0x0000000409097c10 */ /* 0x000fe4000ff5e0ff */
[----:B------:R-:W-:Y:S02]  /*91f0*/  IADD3 R11, P3, R11, UR4, RZ ;  /* 0x000000040b0b7c10 */ /* 0x000fe4000ff7e0ff */
[----:B------:R-:W-:-:S02]  /*9200*/  IADD3.X R84, R84, UR29, RZ, P5, !PT ;  /* 0x0000001d54547c10 */ /* 0x000fc4000affe4ff */
[----:B------:R-:W-:Y:S02]  /*9210*/  IADD3.X R22, R22, UR29, RZ, P4, !PT ;  /* 0x0000001d16167c10 */ /* 0x000fe4000a7fe4ff */
[----:B------:R-:W-:Y:S02]  /*9220*/  IADD3 R75, P5, R75, UR4, RZ ;  /* 0x000000044b4b7c10 */ /* 0x000fe4000ffbe0ff */
[----:B------:R-:W-:Y:S02]  /*9230*/  IADD3 R13, P4, R13, UR4, RZ ;  /* 0x000000040d0d7c10 */ /* 0x000fe4000ff9e0ff */
[----:B------:R-:W-:Y:S02]  /*9240*/  IADD3.X R58, R58, UR29, RZ, P6, !PT ;  /* 0x0000001d3a3a7c10 */ /* 0x000fe4000b7fe4ff */
[----:B------:R-:W-:Y:S02]  /*9250*/  IADD3.X R60, R60, UR29, RZ, P0, !PT ;  /* 0x0000001d3c3c7c10 */ /* 0x000fe400087fe4ff */
[----:B------:R-:W-:-:S02]  /*9260*/  IADD3.X R62, R62, UR29, RZ, P1, !PT ;  /* 0x0000001d3e3e7c10 */ /* 0x000fc40008ffe4ff */
[----:B------:R-:W-:Y:S02]  /*9270*/  IADD3.X R64, R64, UR29, RZ, P2, !PT ;  /* 0x0000001d40407c10 */ /* 0x000fe400097fe4ff */
[----:B------:R-:W-:Y:S02]  /*9280*/  IADD3.X R66, R66, UR29, RZ, P3, !PT ;  /* 0x0000001d42427c10 */ /* 0x000fe40009ffe4ff */
[----:B------:R-:W-:Y:S02]  /*9290*/  IADD3 R17, P6, R17, UR4, RZ ;  /* 0x0000000411117c10 */ /* 0x000fe4000ffde0ff */
[----:B------:R-:W-:Y:S02]  /*92a0*/  IADD3 R19, P0, R19, UR4, RZ ;  /* 0x0000000413137c10 */ /* 0x000fe4000ff1e0ff */
[----:B------:R-:W-:Y:S02]  /*92b0*/  IADD3 R21, P1, R21, UR4, RZ ;  /* 0x0000000415157c10 */ /* 0x000fe4000ff3e0ff */
[----:B------:R-:W-:-:S02]  /*92c0*/  IADD3 R23, P2, R23, UR4, RZ ;  /* 0x0000000417177c10 */ /* 0x000fc4000ff5e0ff */
[----:B------:R-:W-:Y:S02]  /*92d0*/  IADD3 R57, P3, R57, UR4, RZ ;  /* 0x0000000439397c10 */ /* 0x000fe4000ff7e0ff */
[----:B------:R-:W-:Y:S02]  /*92e0*/  IADD3.X R94, R94, UR29, RZ, P5, !PT ;  /* 0x0000001d5e5e7c10 */ /* 0x000fe4000affe4ff */
[----:B------:R-:W-:Y:S02]  /*92f0*/  IADD3.X R68, R68, UR29, RZ, P4, !PT ;  /* 0x0000001d44447c10 */ /* 0x000fe4000a7fe4ff */
[----:B------:R-:W-:Y:S02]  /*9300*/  IADD3 R89, P5, R89, UR4, RZ ;  /* 0x0000000459597c10 */ /* 0x000fe4000ffbe0ff */
[----:B------:R-:W-:Y:S02]  /*9310*/  IADD3 R59, P4, R59, UR4, RZ ;  /* 0x000000043b3b7c10 */ /* 0x000fe4000ff9e0ff */
[----:B------:R-:W-:-:S02]  /*9320*/  IADD3.X R72, R72, UR29, RZ, P6, !PT ;  /* 0x0000001d48487c10 */ /* 0x000fc4000b7fe4ff */
[----:B------:R-:W-:Y:S02]  /*9330*/  IADD3.X R74, R74, UR29, RZ, P0, !PT ;  /* 0x0000001d4a4a7c10 */ /* 0x000fe400087fe4ff */
[----:B------:R-:W-:Y:S02]  /*9340*/  IADD3.X R76, R76, UR29, RZ, P1, !PT ;  /* 0x0000001d4c4c7c10 */ /* 0x000fe40008ffe4ff */
[----:B------:R-:W-:Y:S02]  /*9350*/  IADD3.X R78, R78, UR29, RZ, P2, !PT ;  /* 0x0000001d4e4e7c10 */ /* 0x000fe400097fe4ff */
[----:B------:R-:W-:Y:S01]  /*9360*/  IADD3.X R80, R80, UR29, RZ, P3, !PT ;  /* 0x0000001d50507c10 */ /* 0x000fe20009ffe4ff */
[----:B------:R-:W-:Y:S01]  /*9370*/  UIADD3 UR61, UR61, -0x1, URZ ;  /* 0xffffffff3d3d7890 */ /* 0x000fe2000fffe03f */
[----:B------:R-:W-:Y:S02]  /*9380*/  IADD3 R63, P6, R63, UR4, RZ ;  /* 0x000000043f3f7c10 */ /* 0x000fe4000ffde0ff */
[----:B------:R-:W-:-:S02]  /*9390*/  IADD3 R65, P0, R65, UR4, RZ ;  /* 0x0000000441417c10 */ /* 0x000fc4000ff1e0ff */
[----:B------:R-:W-:Y:S02]  /*93a0*/  IADD3 R67, P1, R67, UR4, RZ ;  /* 0x0000000443437c10 */ /* 0x000fe4000ff3e0ff */
[----:B------:R-:W-:Y:S02]  /*93b0*/  IADD3 R69, P2, R69, UR4, RZ ;  /* 0x0000000445457c10 */ /* 0x000fe4000ff5e0ff */
[----:B------:R-:W-:Y:S02]  /*93c0*/  IADD3 R71, P3, R71, UR4, RZ ;  /* 0x0000000447477c10 */ /* 0x000fe4000ff7e0ff */
[----:B------:R-:W-:Y:S02]  /*93d0*/  IADD3.X R101, R101, UR29, RZ, P5, !PT ;  /* 0x0000001d65657c10 */ /* 0x000fe4000affe4ff */
[----:B------:R-:W-:Y:S02]  /*93e0*/  IADD3.X R82, R82, UR29, RZ, P4, !PT ;  /* 0x0000001d52527c10 */ /* 0x000fe4000a7fe4ff */
[----:B------:R-:W-:-:S02]  /*93f0*/  IADD3 R194, P5, R194, UR4, RZ ;  /* 0x00000004c2c27c10 */ /* 0x000fc4000ffbe0ff */
[----:B------:R-:W-:Y:S01]  /*9400*/  IADD3 R73, P4, R73, UR4, RZ ;  /* 0x0000000449497c10 */ /* 0x000fe2000ff9e0ff */
[----:B------:R-:W-:Y:S01]  /*9410*/  UIADD3 UR58, UP4, UR4, UR58, URZ ;  /* 0x0000003a043a7290 */ /* 0x000fe2000ff9e03f */
[----:B------:R-:W-:Y:S01]  /*9420*/  IADD3.X R86, R86, UR29, RZ, P6, !PT ;  /* 0x0000001d56567c10 */ /* 0x000fe2000b7fe4ff */
[----:B------:R-:W-:Y:S01]  /*9430*/  UIADD3 UR57, UP3, UR4, UR57, URZ ;  /* 0x0000003904397290 */ /* 0x000fe2000ff7e03f */
[----:B------:R-:W-:Y:S01]  /*9440*/  IADD3.X R88, R88, UR29, RZ, P0, !PT ;  /* 0x0000001d58587c10 */ /* 0x000fe200087fe4ff */
[----:B------:R-:W-:Y:S01]  /*9450*/  UIADD3 UR56, UP2, UR4, UR56, URZ ;  /* 0x0000003804387290 */ /* 0x000fe2000ff5e03f */
[----:B------:R-:W-:Y:S01]  /*9460*/  IADD3.X R90, R90, UR29, RZ, P1, !PT ;  /* 0x0000001d5a5a7c10 */ /* 0x000fe20008ffe4ff */
[----:B------:R-:W-:Y:S01]  /*9470*/  UIADD3 UR55, UP1, UR4, UR55, URZ ;  /* 0x0000003704377290 */ /* 0x000fe2000ff3e03f */
[----:B------:R-:W-:Y:S02]  /*9480*/  IADD3.X R91, R91, UR29, RZ, P2, !PT ;  /* 0x0000001d5b5b7c10 */ /* 0x000fe400097fe4ff */
        /* <DEDUP_REMOVED lines=8> */
[----:B------:R-:W-:Y:S01]  /*9510*/  ISETP.NE.U32.AND P5, PT, RZ, UR61, PT ;  /* 0x0000003dff007c0c */ /* 0x000fe2000bfa5070 */
[----:B------:R-:W-:Y:S01]  /*9520*/  UIADD3.X UR38, UR29, UR38, URZ, UP4, !UPT ;  /* 0x000000261d267290 */ /* 0x000fe2000a7fe43f */
[----:B------:R-:W-:Y:S01]  /*9530*/  IADD3 R87, P4, R87, UR4, RZ ;  /* 0x0000000457577c10 */ /* 0x000fe2000ff9e0ff */
[----:B------:R-:W-:Y:S02]  /*9540*/  UIADD3.X UR37, UR29, UR37, URZ, UP3, !UPT ;  /* 0x000000251d257290 */ /* 0x000fe40009ffe43f */
[----:B------:R-:W-:Y:S01]  /*9550*/  IADD3.X R95, R95, UR29, RZ, P6, !PT ;  /* 0x0000001d5f5f7c10 */ /* 0x000fe2000b7fe4ff */
[----:B------:R-:W-:Y:S02]  /*9560*/  UIADD3.X UR36, UR29, UR36, URZ, UP2, !UPT ;  /* 0x000000241d247290 */ /* 0x000fe400097fe43f */
[----:B------:R-:W-:Y:S01]  /*9570*/  IADD3.X R96, R96, UR29, RZ, P0, !PT ;  /* 0x0000001d60607c10 */ /* 0x000fe200087fe4ff */
[----:B------:R-:W-:-:S02]  /*9580*/  UIADD3.X UR35, UR29, UR35, URZ, UP1, !UPT ;  /* 0x000000231d237290 */ /* 0x000fc40008ffe43f */
[----:B------:R-:W-:Y:S01]  /*9590*/  IADD3.X R97, R97, UR29, RZ, P1, !PT ;  /* 0x0000001d61617c10 */ /* 0x000fe20008ffe4ff */
[----:B------:R-:W-:Y:S01]  /*95a0*/  UIADD3 UR54, UP0, UR4, UR54, URZ ;  /* 0x0000003604367290 */ /* 0x000fe2000ff1e03f */
[----:B------:R-:W-:Y:S01]  /*95b0*/  IADD3.X R98, R98, UR29, RZ, P2, !PT ;  /* 0x0000001d62627c10 */ /* 0x000fe200097fe4ff */
[----:B------:R-:W-:Y:S01]  /*95c0*/  UIADD3 UR53, UP6, UR4, UR53, URZ ;  /* 0x0000003504357290 */ /* 0x000fe2000ffde03f */
[----:B------:R-:W-:Y:S01]  /*95d0*/  IADD3.X R99, R99, UR29, RZ, P3, !PT ;  /* 0x0000001d63637c10 */ /* 0x000fe20009ffe4ff */
[----:B------:R-:W-:Y:S02]  /*95e0*/  UIADD3 UR52, UP5, UR4, UR52, URZ ;  /* 0x0000003404347290 */ /* 0x000fe4000ffbe03f */
[----:B------:R-:W-:Y:S01]  /*95f0*/  IADD3 R182, P6, R182, UR4, RZ ;  /* 0x00000004b6b67c10 */ /* 0x000fe2000ffde0ff */
[----:B------:R-:W-:Y:S02]  /*9600*/  UIADD3 UR51, UP4, UR4, UR51, URZ ;  /* 0x0000003304337290 */ /* 0x000fe4000ff9e03f */
[----:B------:R-:W-:Y:S01]  /*9610*/  IADD3 R184, P0, R184, UR4, RZ ;  /* 0x00000004b8b87c10 */ /* 0x000fe2000ff1e0ff */
[----:B------:R-:W-:-:S02]  /*9620*/  UIADD3 UR50, UP3, UR4, UR50, URZ ;  /* 0x0000003204327290 */ /* 0x000fc4000ff7e03f */
[----:B------:R-:W-:Y:S01]  /*9630*/  IADD3 R186, P1, R186, UR4, RZ ;  /* 0x00000004baba7c10 */ /* 0x000fe2000ff3e0ff */
[----:B------:R-:W-:Y:S02]  /*9640*/  UIADD3 UR49, UP2, UR4, UR49, URZ ;  /* 0x0000003104317290 */ /* 0x000fe4000ff5e03f */
[----:B------:R-:W-:Y:S01]  /*9650*/  IADD3 R188, P2, R188, UR4, RZ ;  /* 0x00000004bcbc7c10 */ /* 0x000fe2000ff5e0ff */
[----:B------:R-:W-:Y:S02]  /*9660*/  UIADD3 UR48, UP1, UR4, UR48, URZ ;  /* 0x0000003004307290 */ /* 0x000fe4000ff3e03f */
[----:B------:R-:W-:Y:S01]  /*9670*/  IADD3 R190, P3, R190, UR4, RZ ;  /* 0x00000004bebe7c10 */ /* 0x000fe2000ff7e0ff */
[----:B------:R-:W-:Y:S01]  /*9680*/  IMAD.SHL.U32 R235, R235, 0x80, RZ ;  /* 0x00000080ebeb7824 */ /* 0x000fe200078e00ff */
[----:B------:R-:W-:Y:S01]  /*9690*/  IADD3.X R100, R100, UR29, RZ, P4, !PT ;  /* 0x0000001d64647c10 */ /* 0x000fe2000a7fe4ff */
[----:B------:R-:W-:Y:S01]  /*96a0*/  UIADD3.X UR34, UR29, UR34, URZ, UP0, !UPT ;  /* 0x000000221d227290 */ /* 0x000fe200087fe43f */
[----:B------:R-:W-:Y:S01]  /*96b0*/  IADD3 R192, P4, R192, UR4, RZ ;  /* 0x00000004c0c07c10 */ /* 0x000fe2000ff9e0ff */
[----:B------:R-:W-:-:S02]  /*96c0*/  UIADD3.X UR33, UR29, UR33, URZ, UP6, !UPT ;  /* 0x000000211d217290 */ /* 0x000fc4000b7fe43f */
[----:B------:R-:W-:Y:S01]  /*96d0*/  IADD3.X R181, R181, UR29, RZ, P6, !PT ;  /* 0x0000001db5b57c10 */ /* 0x000fe2000b7fe4ff */
[----:B------:R-:W-:Y:S02]  /*96e0*/  UIADD3.X UR32, UR29, UR32, URZ, UP5, !UPT ;  /* 0x000000201d207290 */ /* 0x000fe4000affe43f */
[----:B------:R-:W-:Y:S01]  /*96f0*/  IADD3.X R183, R183, UR29, RZ, P0, !PT ;  /* 0x0000001db7b77c10 */ /* 0x000fe200087fe4ff */
[----:B------:R-:W-:Y:S02]  /*9700*/  UIADD3.X UR15, UR29, UR15, URZ, UP4, !UPT ;  /* 0x0000000f1d0f7290 */ /* 0x000fe4000a7fe43f */
[----:B------:R-:W-:Y:S01]  /*9710*/  IADD3.X R185, R185, UR29, RZ, P1, !PT ;  /* 0x0000001db9b97c10 */ /* 0x000fe20008ffe4ff */
[----:B------:R-:W-:Y:S02]  /*9720*/  UIADD3.X UR14, UR29, UR14, URZ, UP3, !UPT ;  /* 0x0000000e1d0e7290 */ /* 0x000fe40009ffe43f */
[----:B------:R-:W-:Y:S01]  /*9730*/  IADD3.X R187, R187, UR29, RZ, P2, !PT ;  /* 0x0000001dbbbb7c10 */ /* 0x000fe200097fe4ff */
[----:B------:R-:W-:-:S02]  /*9740*/  UIADD3.X UR13, UR29, UR13, URZ, UP2, !UPT ;  /* 0x0000000d1d0d7290 */ /* 0x000fc400097fe43f */
[----:B------:R-:W-:Y:S01]  /*9750*/  IADD3.X R189, R189, UR29, RZ, P3, !PT ;  /* 0x0000001dbdbd7c10 */ /* 0x000fe20009ffe4ff */
[----:B------:R-:W-:Y:S01]  /*9760*/  UIADD3.X UR12, UR29, UR12, URZ, UP1, !UPT ;  /* 0x0000000c1d0c7290 */ /* 0x000fe20008ffe43f */
[----:B------:R-:W-:Y:S01]  /*9770*/  IADD3 R196, P6, R196, UR4, RZ ;  /* 0x00000004c4c47c10 */ /* 0x000fe2000ffde0ff */
[----:B------:R-:W-:Y:S02]  /*9780*/  UIADD3 UR47, UP0, UR4, UR47, URZ ;  /* 0x0000002f042f7290 */ /* 0x000fe4000ff1e03f */
[----:B------:R-:W-:Y:S01]  /*9790*/  IADD3 R198, P0, R198, UR4, RZ ;  /* 0x00000004c6c67c10 */ /* 0x000fe2000ff1e0ff */
[----:B------:R-:W-:Y:S02]  /*97a0*/  UIADD3 UR46, UP6, UR4, UR46, URZ ;  /* 0x0000002e042e7290 */ /* 0x000fe4000ffde03f */
[----:B------:R-:W-:Y:S01]  /*97b0*/  IADD3 R200, P1, R200, UR4, RZ ;  /* 0x00000004c8c87c10 */ /* 0x000fe2000ff3e0ff */
[----:B------:R-:W-:Y:S02]  /*97c0*/  UIADD3 UR45, UP5, UR4, UR45, URZ ;  /* 0x0000002d042d7290 */ /* 0x000fe4000ffbe03f */
[----:B------:R-:W-:Y:S01]  /*97d0*/  IADD3 R202, P2, R202, UR4, RZ ;  /* 0x00000004caca7c10 */ /* 0x000fe2000ff5e0ff */
[----:B------:R-:W-:-:S02]  /*97e0*/  UIADD3 UR44, UP4, UR4, UR44, URZ ;  /* 0x0000002c042c7290 */ /* 0x000fc4000ff9e03f */
[----:B------:R-:W-:Y:S01]  /*97f0*/  IADD3 R204, P3, R204, UR4, RZ ;  /* 0x00000004cccc7c10 */ /* 0x000fe2000ff7e0ff */
[----:B------:R-:W-:Y:S02]  /*9800*/  UIADD3 UR43, UP3, UR4, UR43, URZ ;  /* 0x0000002b042b7290 */ /* 0x000fe4000ff7e03f */
[----:B------:R-:W-:Y:S02]  /*9810*/  UIADD3 UR42, UP2, UR4, UR42, URZ ;  /* 0x0000002a042a7290 */ /* 0x000fe4000ff5e03f */
[----:B------:R-:W-:Y:S01]  /*9820*/  UIADD3 UR39, UP1, UR4, UR39, URZ ;  /* 0x0000002704277290 */ /* 0x000fe2000ff3e03f */
[----:B------:R-:W-:Y:S01]  /*9830*/  IADD3.X R191, R191, UR29, RZ, P4, !PT ;  /* 0x0000001dbfbf7c10 */ /* 0x000fe2000a7fe4ff */
[----:B------:R-:W-:Y:S01]  /*9840*/  UIADD3 UR59, UR59, -0x80, URZ ;  /* 0xffffff803b3b7890 */ /* 0x000fe2000fffe03f */
[----:B------:R-:W-:Y:S01]  /*9850*/  IADD3 R102, P4, R235, R102, RZ ;  /* 0x00000066eb667210 */ /* 0x000fe20007f9e0ff */
[----:B------:R-:W-:Y:S02]  /*9860*/  UIADD3.X UR11, UR29, UR11, URZ, UP0, !UPT ;  /* 0x0000000b1d0b7290 */ /* 0x000fe400087fe43f */
[----:B------:R-:W-:Y:S01]  /*9870*/  IADD3.X R195, R195, UR29, RZ, P6, !PT ;  /* 0x0000001dc3c37c10 */ /* 0x000fe2000b7fe4ff */
        /* <DEDUP_REMOVED lines=8> */
[----:B------:R-:W-:Y:S01]  /*9900*/  UIADD3.X UR6, UR29, UR6, URZ, UP2, !UPT ;  /* 0x000000061d067290 */ /* 0x000fe200097fe43f */
[----:B------:R-:W-:-:S02]  /*9910*/  WARPGROUP.DEPBAR.LE gsb0, 0x0 ;  /* 0x00008000000079c5 */ /* 0x000fc40000010000 */
[----:B------:R-:W-:Y:S01]  /*9920*/  UIADD3.X UR5, UR29, UR5, URZ, UP1, !UPT ;  /* 0x000000051d057290 */ /* 0x000fe20008ffe43f */
[----:B------:R-:W-:Y:S01]  /*9930*/  LEA.HI.X.SX32 R103, R235, R103, 0x1, P4 ;  /* 0x00000067eb677211 */ /* 0x000fe200020f0eff */
[----:B-1----:R-:W-:Y:S10]  /*9940*/  @P5 BRA `(.L_x_2) ;  /* 0xffffffbc00e45947 */ /* 0x002ff4000383ffff */
.L_x_1:
[----:B------:R-:W2:Y:S01]  /*9950*/  LDL.LU R109, [R1+0x8] ;  /* 0x00000800016d7983 */ /* 0x000ea20000300800 */
[----:B------:R-:W1:Y:S01]  /*9960*/  S2R R107, SR_TID.X ;  /* 0x00000000006b7919 */ /* 0x000e620000002100 */
[----:B------:R-:W-:Y:S02]  /*9970*/  F2FP.SATFINITE.E4M3.F32.PACK_AB_MERGE_C R24, R25, R24, RZ ;  /* 0x000000181918723e */ /* 0x000fe400048070ff */
[----:B------:R-:W-:Y:S01]  /*9980*/  F2FP.SATFINITE.E4M3.F32.PACK_AB_MERGE_C R28, R29, R28, RZ ;  /* 0x0000001c1d1c723e */ /* 0x000fe200048070ff */
[----:B------:R-:W3:Y:S01]  /*9990*/  LDL.LU R108, [R1+0xc] ;  /* 0x00000c00016c7983 */ /* 0x000ee20000300800 */
[----:B------:R-:W-:Y:S01]  /*99a0*/  F2FP.SATFINITE.E4M3.F32.PACK_AB_MERGE_C R32, R33, R32, RZ ;  /* 0x000000202120723e */ /* 0x000fe200048070ff */
[----:B------:R-:W4:Y:S01]  /*99b0*/  S2UR UR4, SR_CgaCtaId ;  /* 0x00000000000479c3 */ /* 0x000f220000008800 */
[----:B------:R-:W-:Y:S01]  /*99c0*/  F2FP.SATFINITE.E4M3.F32.PACK_AB_MERGE_C R26, R27, R26, RZ ;  /* 0x0000001a1b1a723e */ /* 0x000fe200048070ff */
[----:B0-----:R-:W5:Y:S01]  /*99d0*/  LDL.LU R12, [R1] ;  /* 0x00000000010c7983 */ /* 0x001f620000300800 */
[----:B------:R-:W-:Y:S01]  /*99e0*/  F2FP.SATFINITE.E4M3.F32.PACK_AB_MERGE_C R30, R31, R30, RZ ;  /* 0x0000001e1f1e723e */ /* 0x000fe200048070ff */
[----:B------:R-:W-:Y:S01]  /*99f0*/  ULDC.64 UR6, c[0x0][0x228] ;  /* 0x00008a0000067ab9 */ /* 0x000fe20000000a00 */
[----:B------:R-:W-:Y:S01]  /*9a00*/  F2FP.SATFINITE.E4M3.F32.PACK_AB_MERGE_C R34, R35, R34, RZ ;  /* 0x000000222322723e */ /* 0x000fe200048070ff */
[----:B------:R-:W5:Y:S01]  /*9a10*/  LDL.LU R22, [R1+0x4] ;  /* 0x0000040001167983 */ /* 0x000f620000300800 */
[----:B------:R-:W-:-:S02]  /*9a20*/  LOP3.LUT R24, R24, 0xffff, RZ, 0xc0, !PT ;  /* 0x0000ffff18187812 */ /* 0x000fc400078ec0ff */
[----:B------:R-:W-:Y:S02]  /*9a30*/  LOP3.LUT R3, R28, 0xffff, RZ, 0xc0, !PT ;  /* 0x0000ffff1c037812 */ /* 0x000fe400078ec0ff */
[----:B------:R-:W-:Y:S02]  /*9a40*/  LOP3.LUT R32, R32, 0xffff, RZ, 0xc0, !PT ;  /* 0x0000ffff20207812 */ /* 0x000fe400078ec0ff */
[--C-:B------:R-:W-:Y:S02]  /*9a50*/  PRMT R5, R24, 0x3340, R3.reuse ;  /* 0x0000334018057816 */ /* 0x100fe40000000003 */
[----:B------:R-:W-:Y:S02]  /*9a60*/  SHF.R.U32.HI R3, RZ, 0x8, R3 ;  /* 0x00000008ff037819 */ /* 0x000fe40000011603 */
[----:B------:R-:W-:Y:S02]  /*9a70*/  PRMT R6, R32, 0x3340, R1 ;  /* 0x0000334020067816 */ /* 0x000fe40000000001 */
[----:B------:R-:W-:-:S02]  /*9a80*/  F2FP.SATFINITE.E4M3.F32.PACK_AB_MERGE_C R36, R37, R36, RZ ;  /* 0x000000242524723e */ /* 0x000fc400048070ff */
[----:B------:R-:W-:Y:S02]  /*9a90*/  F2FP.SATFINITE.E4M3.F32.PACK_AB_MERGE_C R38, R39, R38, RZ ;  /* 0x000000262726723e */ /* 0x000fe400048070ff */
[----:B------:R-:W-:Y:S01]  /*9aa0*/  F2FP.SATFINITE.E4M3.F32.PACK_AB_MERGE_C R40, R41, R40, RZ ;  /* 0x000000282928723e */ /* 0x000fe200048070ff */
[----:B----4-:R-:W-:Y:S01]  /*9ab0*/  USHF.L.U32 UR4, UR4, 0x6, URZ ;  /* 0x0000000604047899 */ /* 0x010fe2000800063f */
[----:B------:R-:W-:Y:S01]  /*9ac0*/  F2FP.SATFINITE.E4M3.F32.PACK_AB_MERGE_C R44, R45, R44, RZ ;  /* 0x0000002c2d2c723e */ /* 0x000fe200048070ff */
[----:B-1----:R-:W-:Y:S01]  /*9ad0*/  IMAD.SHL.U32 R2, R107, 0x100, RZ ;  /* 0x000001006b027824 */ /* 0x002fe200078e00ff */
[----:B------:R-:W-:Y:S01]  /*9ae0*/  LOP3.LUT R26, R26, 0xffff, RZ, 0xc0, !PT ;  /* 0x0000ffff1a1a7812 */ /* 0x000fe200078ec0ff */
[----:B------:R-:W-:Y:S01]  /*9af0*/  ULOP3.LUT UR4, UR4, 0x40, URZ, 0xc0, !UPT ;  /* 0x0000004004047892 */ /* 0x000fe2000f8ec03f */
[----:B------:R-:W-:Y:S02]  /*9b00*/  F2FP.SATFINITE.E4M3.F32.PACK_AB_MERGE_C R48, R49, R48, RZ ;  /* 0x000000303130723e */ /* 0x000fe400048070ff */
[----:B------:R-:W-:-:S02]  /*9b10*/  LOP3.LUT R4, R2, 0x800, RZ, 0xc0, !PT ;  /* 0x0000080002047812 */ /* 0x000fc400078ec0ff */
[----:B------:R-:W-:Y:S02]  /*9b20*/  SHF.R.U32.HI R2, RZ, 0x8, R24 ;  /* 0x00000008ff027819 */ /* 0x000fe40000011618 */
[----:B------:R-:W-:Y:S02]  /*9b30*/  LOP3.LUT R13, R30, 0xffff, RZ, 0xc0, !PT ;  /* 0x0000ffff1e0d7812 */ /* 0x000fe400078ec0ff */
[----:B------:R-:W-:Y:S02]  /*9b40*/  LOP3.LUT R34, R34, 0xffff, RZ, 0xc0, !PT ;  /* 0x0000ffff22227812 */ /* 0x000fe400078ec0ff */
[----:B------:R-:W-:Y:S02]  /*9b50*/  LOP3.LUT R3, R3, 0xffff, RZ, 0xc0, !PT ;  /* 0x0000ffff03037812 */ /* 0x000fe400078ec0ff */
[----:B------:R-:W-:Y:S02]  /*9b60*/  LOP3.LUT R2, R2, 0xffff, RZ, 0xc0, !PT ;  /* 0x0000ffff02027812 */ /* 0x000fe400078ec0ff */
[----:B------:R-:W-:-:S02]  /*9b70*/  PRMT R9, R5, 0x5410, R6 ;  /* 0x0000541005097816 */ /* 0x000fc40000000006 */
[----:B------:R-:W-:Y:S02]  /*9b80*/  PRMT R11, R34, 0x3340, R1 ;  /* 0x00003340220b7816 */ /* 0x000fe40000000001 */
[----:B------:R-:W-:Y:S02]  /*9b90*/  PRMT R8, R26, 0x3340, R13 ;  /* 0x000033401a087816 */ /* 0x000fe4000000000d */
[----:B------:R-:W-:Y:S02]  /*9ba0*/  PRMT R6, R2, 0x3340, R3 ;  /* 0x0000334002067816 */ /* 0x000fe40000000003 */
[----:B------:R-:W-:Y:S02]  /*9bb0*/  SHF.R.U32.HI R3, RZ, 0x8, R13 ;  /* 0x00000008ff037819 */ /* 0x000fe4000001160d */
[----:B------:R-:W-:Y:S02]  /*9bc0*/  SHF.R.U32.HI R2, RZ, 0x8, R26 ;  /* 0x00000008ff027819 */ /* 0x000fe4000001161a */
[----:B------:R-:W-:Y:S01]  /*9bd0*/  SHF.R.U32.HI R5, RZ, 0x8, R34 ;  /* 0x00000008ff057819 */ /* 0x000fe20000011622 */
[----:B------:R-:W0:Y:S01]  /*9be0*/  LDC R26, c[0x0][0x248] ;  /* 0x00009200ff1a7b82 */ /* 0x000e220000000800 */
[----:B------:R-:W-:-:S02]  /*9bf0*/  PRMT R11, R8, 0x5410, R11 ;  /* 0x00005410080b7816 */ /* 0x000fc4000000000b */
[----:B------:R-:W-:Y:S02]  /*9c00*/  LOP3.LUT R8, R3, 0xffff, RZ, 0xc0, !PT ;  /* 0x0000ffff03087812 */ /* 0x000fe400078ec0ff */
[----:B------:R-:W-:Y:S02]  /*9c10*/  LOP3.LUT R13, R2, 0xffff, RZ, 0xc0, !PT ;  /* 0x0000ffff020d7812 */ /* 0x000fe400078ec0ff */
[----:B------:R-:W-:Y:S01]  /*9c20*/  LOP3.LUT R5, R5, 0xffff, RZ, 0xc0, !PT ;  /* 0x0000ffff05057812 */ /* 0x000fe200078ec0ff */
[----:B------:R-:W-:Y:S01]  /*9c30*/  IMAD.SHL.U32 R2, R107, 0x8, RZ ;  /* 0x000000086b027824 */ /* 0x000fe200078e00ff */
[----:B------:R-:W-:Y:S02]  /*9c40*/  PRMT R8, R13, 0x3340, R8 ;  /* 0x000033400d087816 */ /* 0x000fe40000000008 */
[----:B------:R-:W-:Y:S02]  /*9c50*/  PRMT R5, R5, 0x3340, R10 ;  /* 0x0000334005057816 */ /* 0x000fe4000000000a */
[----:B------:R-:W-:-:S02]  /*9c60*/  LOP3.LUT R2, R2, 0x380, RZ, 0xc0, !PT ;  /* 0x0000038002027812 */ /* 0x000fc400078ec0ff */
[----:B------:R-:W-:Y:S02]  /*9c70*/  LOP3.LUT R36, R36, 0xffff, RZ, 0xc0, !PT ;  /* 0x0000ffff24247812 */ /* 0x000fe400078ec0ff */
[----:B------:R-:W-:Y:S02]  /*9c80*/  PRMT R5, R8, 0x5410, R5 ;  /* 0x0000541008057816 */ /* 0x000fe40000000005 */
[----:B------:R-:W-:Y:S02]  /*9c90*/  LOP3.LUT R38, R38, 0xffff, RZ, 0xc0, !PT ;  /* 0x0000ffff26267812 */ /* 0x000fe400078ec0ff */
[----:B------:R-:W-:Y:S02]  /*9ca0*/  PRMT R16, R9, 0x4210, R36 ;  /* 0x0000421009107816 */ /* 0x000fe40000000024 */
[--C-:B------:R-:W-:Y:S02]  /*9cb0*/  PRMT R18, R11, 0x4210, R38.reuse ;  /* 0x000042100b127816 */ /* 0x100fe40000000026 */
[----:B------:R-:W-:-:S02]  /*9cc0*/  PRMT R19, R5, 0x5210, R38 ;  /* 0x0000521005137816 */ /* 0x000fc40000000026 */
[----:B------:R-:W-:Y:S02]  /*9cd0*/  LOP3.LUT R40, R40, 0xffff, RZ, 0xc0, !PT ;  /* 0x0000ffff28287812 */ /* 0x000fe400078ec0ff */
[----:B------:R-:W-:Y:S02]  /*9ce0*/  LOP3.LUT R15, R44, 0xffff, RZ, 0xc0, !PT ;  /* 0x0000ffff2c0f7812 */ /* 0x000fe400078ec0ff */
[----:B------:R-:W-:Y:S02]  /*9cf0*/  LOP3.LUT R48, R48, 0xffff, RZ, 0xc0, !PT ;  /* 0x0000ffff30307812 */ /* 0x000fe400078ec0ff */
[----:B------:R-:W-:Y:S02]  /*9d00*/  F2FP.SATFINITE.E4M3.F32.PACK_AB_MERGE_C R42, R43, R42, RZ ;  /* 0x0000002a2b2a723e */ /* 0x000fe400048070ff */
[----:B------:R-:W-:Y:S02]  /*9d10*/  F2FP.SATFINITE.E4M3.F32.PACK_AB_MERGE_C R46, R47, R46, RZ ;  /* 0x0000002e2f2e723e */ /* 0x000fe400048070ff */
[----:B------:R-:W-:-:S02]  /*9d20*/  F2FP.SATFINITE.E4M3.F32.PACK_AB_MERGE_C R50, R51, R50, RZ ;  /* 0x000000323332723e */ /* 0x000fc400048070ff */
[----:B------:R-:W-:Y:S02]  /*9d30*/  LOP3.LUT R42, R42, 0xffff, RZ, 0xc0, !PT ;  /* 0x0000ffff2a2a7812 */ /* 0x000fe400078ec0ff */
[----:B------:R-:W-:Y:S02]  /*9d40*/  LOP3.LUT R23, R46, 0xffff, RZ, 0xc0, !PT ;  /* 0x0000ffff2e177812 */ /* 0x000fe400078ec0ff */
[----:B------:R-:W-:Y:S02]  /*9d50*/  LOP3.LUT R50, R50, 0xffff, RZ, 0xc0, !PT ;  /* 0x0000ffff32327812 */ /* 0x000fe400078ec0ff */
[----:B------:R-:W-:Y:S02]  /*9d60*/  F2FP.SATFINITE.E4M3.F32.PACK_AB_MERGE_C R52, R53, R52, RZ ;  /* 0x000000343534723e */ /* 0x000fe400048070ff */
[----:B------:R-:W-:Y:S02]  /*9d70*/  PRMT R9, R50, 0x3340, R1 ;  /* 0x0000334032097816 */ /* 0x000fe40000000001 */
[----:B------:R-:W-:-:S02]  /*9d80*/  SHF.R.U32.HI R8, RZ, 0x8, R23 ;  /* 0x00000008ff087819 */ /* 0x000fc40000011617 */
[----:B------:R-:W-:Y:S02]  /*9d90*/  SHF.R.U32.HI R10, RZ, 0x8, R50 ;  /* 0x00000008ff0a7819 */ /* 0x000fe40000011632 */
[----:B------:R-:W-:Y:S02]  /*9da0*/  LOP3.LUT R8, R8, 0xffff, RZ, 0xc0, !PT ;  /* 0x0000ffff08087812 */ /* 0x000fe400078ec0ff */
[----:B------:R-:W-:Y:S02]  /*9db0*/  LOP3.LUT R10, R10, 0xffff, RZ, 0xc0, !PT ;  /* 0x0000ffff0a0a7812 */ /* 0x000fe400078ec0ff */
[----:B------:R-:W-:Y:S02]  /*9dc0*/  F2FP.SATFINITE.E4M3.F32.PACK_AB_MERGE_C R54, R55, R54, RZ ;  /* 0x000000363736723e */ /* 0x000fe400048070ff */
[----:B------:R-:W-:Y:S02]  /*9dd0*/  PRMT R10, R10, 0x3340, R1 ;  /* 0x000033400a0a7816 */ /* 0x000fe40000000001 */
[----:B------:R-:W-:-:S02]  /*9de0*/  LOP3.LUT R52, R52, 0xffff, RZ, 0xc0, !PT ;  /* 0x0000ffff34347812 */ /* 0x000fc400078ec0ff */
[----:B------:R-:W-:Y:S02]  /*9df0*/  LOP3.LUT R54, R54, 0xffff, RZ, 0xc0, !PT ;  /* 0x0000ffff36367812 */ /* 0x000fe400078ec0ff */
[----:B--2---:R-:W-:Y:S01]  /*9e00*/  LOP3.LUT R0, R109, UR4, R0, 0xfe, !PT ;  /* 0x000000046d007c12 */ /* 0x004fe2000f8efe00 */
[----:B------:R-:W-:Y:S01]  /*9e10*/  ULDC UR4, c[0x0][0x244] ;  /* 0x0000910000047ab9 */ /* 0x000fe20000000800 */
[----:B---3--:R-:W-:Y:S02]  /*9e20*/  IADD3 R7, R108, UR60, R4 ;  /* 0x0000003c6c077c10 */ /* 0x008fe4000fffe004 */
[----:B------:R-:W-:-:S04]  /*9e30*/  SHF.R.U32.HI R4, RZ, 0x8, R32 ;  /* 0x00000008ff047819 */ /* 0x000fc80000011620 */
[----:B------:R-:W-:-:S04]  /*9e40*/  LOP3.LUT R4, R4, 0xffff, RZ, 0xc0, !PT ;  /* 0x0000ffff04047812 */ /* 0x000fc800078ec0ff */
[----:B------:R-:W-:-:S04]  /*9e50*/  PRMT R3, R4, 0x3340, R1 ;  /* 0x0000334004037816 */ /* 0x000fc80000000001 */
[----:B------:R-:W-:Y:S01]  /*9e60*/  PRMT R3, R6, 0x5410, R3 ;  /* 0x0000541006037816 */ /* 0x000fe20000000003 */
[----:B------:R-:W-:-:S03]  /*9e70*/  IMAD.IADD R13, R2, 0x1, R7 ;  /* 0x00000001020d7824 */ /* 0x000fc600078e0207 */
[----:B------:R-:W-:Y:S01]  /*9e80*/  PRMT R17, R3, 0x5210, R36 ;  /* 0x0000521003117816 */ /* 0x000fe20000000024 */
[----:B------:R-:W-:Y:S01]  /*9e90*/  BAR.SYNC.DEFER_BLOCKING 0x0 ;  /* 0x0000000000007b1d */ /* 0x000fe20000010000 */
[----:B------:R-:W-:Y:S01]  /*9ea0*/  IMAD.SHL.U32 R3, R107, 0x20, RZ ;  /* 0x000000206b037824 */ /* 0x000fe200078e00ff */
[----:B------:R-:W-:Y:S02]  /*9eb0*/  PRMT R7, R48, 0x3340, R1 ;  /* 0x0000334030077816 */ /* 0x000fe40000000001 */
[----:B------:R-:W-:Y:S02]  /*9ec0*/  PRMT R4, R40, 0x3340, R15 ;  /* 0x0000334028047816 */ /* 0x000fe4000000000f */
[----:B-----5:R-:W-:Y:S02]  /*9ed0*/  LOP3.LUT R2, R12, 0x3f0, RZ, 0xc0, !PT ;  /* 0x000003f00c027812 */ /* 0x020fe400078ec0ff */
[----:B------:R-:W-:Y:S01]  /*9ee0*/  LOP3.LUT R3, R3, 0x800, RZ, 0xc0, !PT ;  /* 0x0000080003037812 */ /* 0x000fe200078ec0ff */
[----:B------:R1:W-:Y:S01]  /*9ef0*/  STSM.16.M88.4 [R13], R16 ;  /* 0x000000100d007844 */ /* 0x0003e20000000200 */
[----:B------:R-:W-:-:S02]  /*9f00*/  PRMT R11, R4, 0x5410, R7 ;  /* 0x00005410040b7816 */ /* 0x000fc40000000007 */
[----:B------:R-:W-:Y:S02]  /*9f10*/  PRMT R6, R42, 0x3340, R23 ;  /* 0x000033402a067816 */ /* 0x000fe40000000017 */
[----:B------:R-:W-:Y:S02]  /*9f20*/  SHF.R.U32.HI R4, RZ, 0x8, R15 ;  /* 0x00000008ff047819 */ /* 0x000fe4000001160f */
[----:B------:R-:W-:Y:S02]  /*9f30*/  IADD3 R20, R2, UR60, R3 ;  /* 0x0000003c02147c10 */ /* 0x000fe4000fffe003 */
[----:B------:R-:W-:Y:S02]  /*9f40*/  PRMT R21, R6, 0x5410, R9 ;  /* 0x0000541006157816 */ /* 0x000fe40000000009 */
[----:B------:R-:W-:Y:S01]  /*9f50*/  LOP3.LUT R12, R4, 0xffff, RZ, 0xc0, !PT ;  /* 0x0000ffff040c7812 */ /* 0x000fe200078ec0ff */
[----:B------:R-:W-:Y:S01]  /*9f60*/  BAR.SYNC.DEFER_BLOCKING 0x0 ;  /* 0x0000000000007b1d */ /* 0x000fe20000010000 */
[----:B------:R-:W-:-:S02]  /*9f70*/  SHF.R.U32.HI R2, RZ, 0x8, R40 ;  /* 0x00000008ff027819 */ /* 0x000fc40000011628 */
[----:B------:R-:W-:Y:S02]  /*9f80*/  SHF.R.U32.HI R9, RZ, 0x8, R48 ;  /* 0x00000008ff097819 */ /* 0x000fe40000011630 */
[----:B------:R-:W-:Y:S02]  /*9f90*/  SHF.R.U32.HI R3, RZ, 0x8, R42 ;  /* 0x00000008ff037819 */ /* 0x000fe4000001162a */
[----:B------:R-:W-:Y:S02]  /*9fa0*/  LOP3.LUT R15, R2, 0xffff, RZ, 0xc0, !PT ;  /* 0x0000ffff020f7812 */ /* 0x000fe400078ec0ff */
[----:B------:R-:W-:Y:S02]  /*9fb0*/  LOP3.LUT R9, R9, 0xffff, RZ, 0xc0, !PT ;  /* 0x0000ffff09097812 */ /* 0x000fe400078ec0ff */
[----:B------:R-:W-:Y:S01]  /*9fc0*/  LOP3.LUT R3, R3, 0xffff, RZ, 0xc0, !PT ;  /* 0x0000ffff03037812 */ /* 0x000fe200078ec0ff */
[----:B------:R-:W2:Y:S01]  /*9fd0*/  LDS.128 R4, [R20] ;  /* 0x0000000014047984 */ /* 0x000ea20000000c00 */
[----:B------:R-:W-:-:S02]  /*9fe0*/  PRMT R12, R15, 0x3340, R12 ;  /* 0x000033400f0c7816 */ /* 0x000fc4000000000c */
[----:B------:R-:W-:Y:S02]  /*9ff0*/  PRMT R9, R9, 0x3340, R14 ;  /* 0x0000334009097816 */ /* 0x000fe4000000000e */
[----:B------:R-:W-:Y:S02]  /*a000*/  PRMT R3, R3, 0x3340, R8 ;  /* 0x0000334003037816 */ /* 0x000fe40000000008 */
[----:B------:R-:W-:Y:S02]  /*a010*/  PRMT R9, R12, 0x5410, R9 ;  /* 0x000054100c097816 */ /* 0x000fe40000000009 */
[----:B-1----:R-:W-:Y:S02]  /*a020*/  PRMT R19, R3, 0x5410, R10 ;  /* 0x0000541003137816 */ /* 0x002fe4000000000a */
[--C-:B------:R-:W-:Y:S02]  /*a030*/  PRMT R16, R11, 0x4210, R52.reuse ;  /* 0x000042100b107816 */ /* 0x100fe40000000034 */
[----:B------:R-:W-:-:S02]  /*a040*/  PRMT R17, R9, 0x5210, R52 ;  /* 0x0000521009117816 */ /* 0x000fc40000000034 */
[--C-:B------:R-:W-:Y:S02]  /*a050*/  PRMT R18, R21, 0x4210, R54.reuse ;  /* 0x0000421015127816 */ /* 0x100fe40000000036 */
[----:B------:R-:W-:Y:S01]  /*a060*/  PRMT R19, R19, 0x5210, R54 ;  /* 0x0000521013137816 */ /* 0x000fe20000000036 */
[----:B------:R-:W-:Y:S01]  /*a070*/  BAR.SYNC.DEFER_BLOCKING 0x0 ;  /* 0x0000000000007b1d */ /* 0x000fe20000010000 */
[C---:B------:R-:W-:Y:S01]  /*a080*/  IMAD R2, R22.reuse, UR4, RZ ;  /* 0x0000000416027c24 */ /* 0x040fe2000f8e02ff */
[----:B------:R-:W-:-:S04]  /*a090*/  ISETP.GE.AND P0, PT, R22, UR6, PT ;  /* 0x0000000616007c0c */ /* 0x000fc8000bf06270 */
[----:B------:R-:W-:Y:S02]  /*a0a0*/  ULDC.64 UR4, c[0x0][0x220] ;  /* 0x0000880000047ab9 */ /* 0x000fe40000000a00 */
[----:B------:R-:W-:Y:S01]  /*a0b0*/  IADD3 R22, P1, R2, UR4, RZ ;  /* 0x0000000402167c10 */ /* 0x000fe2000ff3e0ff */
[C---:B0-----:R-:W-:Y:S01]  /*a0c0*/  IMAD R3, R0.reuse, R26, RZ ;  /* 0x0000001a00037224 */ /* 0x041fe200078e02ff */
[----:B------:R-:W-:Y:S02]  /*a0d0*/  LOP3.LUT R8, R0, 0x6, RZ, 0xfc, !PT ;  /* 0x0000000600087812 */ /* 0x000fe400078efcff */
[----:B------:R-:W-:Y:S01]  /*a0e0*/  LEA.HI.X.SX32 R24, R2, UR5, 0x1, P1 ;  /* 0x0000000502187c11 */ /* 0x000fe200088f0eff */
[----:B------:R0:W-:Y:S01]  /*a0f0*/  STSM.16.M88.4 [R13], R16 ;  /* 0x000000100d007844 */ /* 0x0001e20000000200 */
[C---:B------:R-:W-:Y:S02]  /*a100*/  ISETP.LT.AND P1, PT, R0.reuse, UR7, !P0 ;  /* 0x0000000700007c0c */ /* 0x040fe4000c721270 */
[----:B------:R-:W-:-:S02]  /*a110*/  LOP3.LUT R15, R0, 0x2, RZ, 0xfc, !PT ;  /* 0x00000002000f7812 */ /* 0x000fc400078efcff */
[----:B------:R-:W-:Y:S01]  /*a120*/  IADD3 R2, P6, R3, R22, RZ ;  /* 0x0000001603027210 */ /* 0x000fe20007fde0ff */
[----:B------:R-:W-:Y:S01]  /*a130*/  IMAD R10, R26, 0x2, R3 ;  /* 0x000000021a0a7824 */ /* 0x000fe200078e0203 */
[----:B------:R-:W-:Y:S02]  /*a140*/  ISETP.LT.AND P3, PT, R8, UR7, !P0 ;  /* 0x0000000708007c0c */ /* 0x000fe4000c761270 */
[C---:B------:R-:W-:Y:S02]  /*a150*/  LOP3.LUT R8, R0.reuse, 0x8, RZ, 0xfc, !PT ;  /* 0x0000000800087812 */ /* 0x040fe400078efcff */
[----:B------:R-:W-:Y:S02]  /*a160*/  ISETP.LT.AND P5, PT, R15, UR7, !P0 ;  /* 0x000000070f007c0c */ /* 0x000fe4000c7a1270 */
[----:B------:R-:W-:Y:S02]  /*a170*/  LOP3.LUT R14, R0, 0x4, RZ, 0xfc, !PT ;  /* 0x00000004000e7812 */ /* 0x000fe400078efcff */
[----:B------:R-:W-:-:S02]  /*a180*/  LEA.HI.X.SX32 R3, R3, R24, 0x1, P6 ;  /* 0x0000001803037211 */ /* 0x000fc400030f0eff */
[----:B--2---:R-:W-:Y:S01]  /*a190*/  PRMT R15, R4, 0x7770, RZ ;  /* 0x00007770040f7816 */ /* 0x004fe200000000ff */
[----:B------:R-:W-:Y:S01]  /*a1a0*/  BAR.SYNC.DEFER_BLOCKING 0x0 ;  /* 0x0000000000007b1d */ /* 0x000fe20000010000 */
[----:B------:R-:W-:Y:S01]  /*a1b0*/  ISETP.LT.AND P2, PT, R8, UR7, !P0 ;  /* 0x0000000708007c0c */ /* 0x000fe2000c741270 */
[----:B------:R-:W-:Y:S01]  /*a1c0*/  IMAD R11, R26, 0x2, R10 ;  /* 0x000000021a0b7824 */ /* 0x000fe200078e020a */
[----:B------:R-:W-:Y:S02]  /*a1d0*/  LOP3.LUT R9, R0, 0xa, RZ, 0xfc, !PT ;  /* 0x0000000a00097812 */ /* 0x000fe400078efcff */
[----:B------:R-:W-:Y:S02]  /*a1e0*/  IADD3 R8, P6, R10, R22, RZ ;  /* 0x000000160a087210 */ /* 0x000fe40007fde0ff */
[----:B------:R-:W-:Y:S02]  /*a1f0*/  ISETP.LT.AND P4, PT, R14, UR7, !P0 ;  /* 0x000000070e007c0c */ /* 0x000fe4000c781270 */
[----:B0-----:R-:W-:Y:S01]  /*a200*/  PRMT R19, R5, 0x7770, RZ ;  /* 0x0000777005137816 */ /* 0x001fe200000000ff */
[----:B------:R-:W-:Y:S01]  /*a210*/  IMAD R13, R26, 0x2, R11 ;  /* 0x000000021a0d7824 */ /* 0x000fe200078e020b */
[----:B------:R-:W-:-:S02]  /*a220*/  LOP3.LUT R12, R0, 0xc, RZ, 0xfc, !PT ;  /* 0x0000000c000c7812 */ /* 0x000fc400078efcff */
[----:B------:R-:W-:Y:S01]  /*a230*/  PRMT R21, R6, 0x7770, RZ ;  /* 0x0000777006157816 */ /* 0x000fe200000000ff */
[----:B------:R0:W-:Y:S01]  /*a240*/  @P1 STG.E.U8 desc[UR40][R2.64], R15 ;  /* 0x0000000f02001986 */ /* 0x0001e2000c101128 */
[----:B------:R-:W-:Y:S02]  /*a250*/  ISETP.LT.AND P1, PT, R9, UR7, !P0 ;  /* 0x0000000709007c0c */ /* 0x000fe4000c721270 */
[----:B------:R-:W-:Y:S02]  /*a260*/  LEA.HI.X.SX32 R9, R10, R24, 0x1, P6 ;  /* 0x000000180a097211 */ /* 0x000fe400030f0eff */
[----:B------:R-:W-:-:S03]  /*a270*/  IADD3 R10, P6, R11, R22, RZ ;  /* 0x000000160b0a7210 */ /* 0x000fc60007fde0ff */
[----:B------:R1:W-:Y:S01]  /*a280*/  @P5 STG.E.U8 desc[UR40][R8.64], R19 ;  /* 0x0000001308005986 */ /* 0x0003e2000c101128 */
[----:B------:R-:W-:Y:S02]  /*a290*/  LEA.HI.X.SX32 R11, R11, R24, 0x1, P6 ;  /* 0x000000180b0b7211 */ /* 0x000fe400030f0eff */
[----:B------:R-:W-:Y:S01]  /*a2a0*/  ISETP.LT.AND P5, PT, R12, UR7, !P0 ;  /* 0x000000070c007c0c */ /* 0x000fe2000c7a1270 */
[----:B0-----:R-:W-:Y:S01]  /*a2b0*/  IMAD R15, R26, 0x2, R13 ;  /* 0x000000021a0f7824 */ /* 0x001fe200078e020d */
[C---:B------:R-:W-:Y:S02]  /*a2c0*/  IADD3 R2, P6, R13.reuse, R22, RZ ;  /* 0x000000160d027210 */ /* 0x040fe40007fde0ff */
[----:B------:R-:W-:Y:S01]  /*a2d0*/  LOP3.LUT R12, R0, 0xe, RZ, 0xfc, !PT ;  /* 0x0000000e000c7812 */ /* 0x000fe200078efcff */
[----:B------:R0:W-:Y:S01]  /*a2e0*/  @P4 STG.E.U8 desc[UR40][R10.64], R21 ;  /* 0x000000150a004986 */ /* 0x0001e2000c101128 */
[----:B------:R-:W-:Y:S02]  /*a2f0*/  LEA.HI.X.SX32 R3, R13, R24, 0x1, P6 ;  /* 0x000000180d037211 */ /* 0x000fe400030f0eff */
[----:B------:R-:W-:-:S02]  /*a300*/  ISETP.LT.AND P4, PT, R12, UR7, !P0 ;  /* 0x000000070c007c0c */ /* 0x000fc4000c781270 */
[----:B------:R-:W-:Y:S02]  /*a310*/  IADD3 R12, P6, R15, R22, RZ ;  /* 0x000000160f0c7210 */ /* 0x000fe40007fde0ff */
[----:B------:R-:W-:Y:S02]  /*a320*/  PRMT R17, R7, 0x7770, RZ ;  /* 0x0000777007117816 */ /* 0x000fe400000000ff */
[----:B------:R-:W-:Y:S01]  /*a330*/  LEA.HI.X.SX32 R13, R15, R24, 0x1, P6 ;  /* 0x000000180f0d7211 */ /* 0x000fe200030f0eff */
[----:B------:R-:W-:Y:S01]  /*a340*/  IMAD R15, R26, 0x2, R15 ;  /* 0x000000021a0f7824 */ /* 0x000fe200078e020f */
[----:B-1----:R-:W-:Y:S02]  /*a350*/  PRMT R19, R4, 0x7771, RZ ;  /* 0x0000777104137816 */ /* 0x002fe400000000ff */
[----:B------:R-:W-:Y:S01]  /*a360*/  LOP3.LUT R9, R0, 0x12, RZ, 0xfc, !PT ;  /* 0x0000001200097812 */ /* 0x000fe200078efcff */
[----:B0-----:R-:W-:Y:S01]  /*a370*/  IMAD R11, R26, 0x2, R15 ;  /* 0x000000021a0b7824 */ /* 0x001fe200078e020f */
[----:B------:R-:W-:Y:S01]  /*a380*/  IADD3 R8, P6, R15, R22, RZ ;  /* 0x000000160f087210 */ /* 0x000fe20007fde0ff */
[----:B------:R0:W-:Y:S01]  /*a390*/  @P3 STG.E.U8 desc[UR40][R2.64], R17 ;  /* 0x0000001102003986 */ /* 0x0001e2000c101128 */
[----:B------:R-:W-:-:S03]  /*a3a0*/  LOP3.LUT R14, R0, 0x10, RZ, 0xfc, !PT ;  /* 0x00000010000e7812 */ /* 0x000fc600078efcff */
[----:B------:R1:W-:Y:S01]  /*a3b0*/  @P2 STG.E.U8 desc[UR40][R12.64], R19 ;  /* 0x000000130c002986 */ /* 0x0003e2000c101128 */
[----:B------:R-:W-:Y:S02]  /*a3c0*/  ISETP.LT.AND P2, PT, R9, UR7, !P0 ;  /* 0x0000000709007c0c */ /* 0x000fe4000c741270 */
[----:B------:R-:W-:Y:S02]  /*a3d0*/  LEA.HI.X.SX32 R9, R15, R24, 0x1, P6 ;  /* 0x000000180f097211 */ /* 0x000fe400030f0eff */
[----:B------:R-:W-:Y:S01]  /*a3e0*/  ISETP.LT.AND P3, PT, R14, UR7, !P0 ;  /* 0x000000070e007c0c */ /* 0x000fe2000c761270 */
[----:B------:R-:W-:Y:S01]  /*a3f0*/  IMAD R14, R26, 0x2, R11 ;  /* 0x000000021a0e7824 */ /* 0x000fe200078e020b */
[----:B0-----:R-:W-:Y:S02]  /*a400*/  PRMT R17, R5, 0x7771, RZ ;  /* 0x0000777105117816 */ /* 0x001fe400000000ff */
[----:B------:R-:W-:Y:S02]  /*a410*/  IADD3 R2, P6, R11, R22, RZ ;  /* 0x000000160b027210 */ /* 0x000fe40007fde0ff */
[----:B------:R-:W-:Y:S01]  /*a420*/  LOP3.LUT R10, R0, 0x14, RZ, 0xfc, !PT ;  /* 0x00000014000a7812 */ /* 0x000fe200078efcff */
[----:B------:R0:W-:Y:S01]  /*a430*/  @P1 STG.E.U8 desc[UR40][R8.64], R17 ;  /* 0x0000001108001986 */ /* 0x0001e2000c101128 */
[----:B------:R-:W-:-:S02]  /*a440*/  PRMT R21, R6, 0x7771, RZ ;  /* 0x0000777106157816 */ /* 0x000fc400000000ff */
[----:B------:R-:W-:Y:S01]  /*a450*/  LEA.HI.X.SX32 R3, R11, R24, 0x1, P6 ;  /* 0x000000180b037211 */ /* 0x000fe200030f0eff */
[----:B------:R-:W-:Y:S01]  /*a460*/  IMAD R15, R26, 0x2, R14 ;  /* 0x000000021a0f7824 */ /* 0x000fe200078e020e */
[----:B------:R-:W-:Y:S02]  /*a470*/  ISETP.LT.AND P1, PT, R10, UR7, !P0 ;  /* 0x000000070a007c0c */ /* 0x000fe4000c721270 */
[----:B------:R-:W-:Y:S02]  /*a480*/  IADD3 R10, P6, R14, R22, RZ ;  /* 0x000000160e0a7210 */ /* 0x000fe40007fde0ff */
[----:B-1----:R-:W-:Y:S01]  /*a490*/  LOP3.LUT R12, R0, 0x16, RZ, 0xfc, !PT ;  /* 0x00000016000c7812 */ /* 0x002fe200078efcff */
[----:B------:R1:W-:Y:S01]  /*a4a0*/  @P5 STG.E.U8 desc[UR40][R2.64], R21 ;  /* 0x0000001502005986 */ /* 0x0003e2000c101128 */
[----:B------:R-:W-:Y:S02]  /*a4b0*/  LEA.HI.X.SX32 R11, R14, R24, 0x1, P6 ;  /* 0x000000180e0b7211 */ /* 0x000fe400030f0eff */
[----:B------:R-:W-:-:S02]  /*a4c0*/  ISETP.LT.AND P5, PT, R12, UR7, !P0 ;  /* 0x000000070c007c0c */ /* 0x000fc4000c7a1270 */
[----:B------:R-:W-:Y:S02]  /*a4d0*/  IADD3 R12, P6, R15, R22, RZ ;  /* 0x000000160f0c7210 */ /* 0x000fe40007fde0ff */
[----:B------:R-:W-:Y:S02]  /*a4e0*/  PRMT R19, R7, 0x7771, RZ ;  /* 0x0000777107137816 */ /* 0x000fe400000000ff */
[----:B------:R-:W-:Y:S01]  /*a4f0*/  LEA.HI.X.SX32 R13, R15, R24, 0x1, P6 ;  /* 0x000000180f0d7211 */ /* 0x000fe200030f0eff */
[----:B------:R-:W-:Y:S01]  /*a500*/  IMAD R15, R26, 0x2, R15 ;  /* 0x000000021a0f7824 */ /* 0x000fe200078e020f */
[----:B0-----:R-:W-:Y:S02]  /*a510*/  PRMT R17, R4, 0x7772, RZ ;  /* 0x0000777204117816 */ /* 0x001fe400000000ff */
[----:B-1----:R-:W-:Y:S01]  /*a520*/  LOP3.LUT R3, R0, 0x1a, RZ, 0xfc, !PT ;  /* 0x0000001a00037812 */ /* 0x002fe200078efcff */
[----:B------:R-:W-:Y:S01]  /*a530*/  IMAD R9, R26, 0x2, R15 ;  /* 0x000000021a097824 */ /* 0x000fe200078e020f */
[----:B------:R-:W-:Y:S01]  /*a540*/  LOP3.LUT R14, R0, 0x18, RZ, 0xfc, !PT ;  /* 0x00000018000e7812 */ /* 0x000fe200078efcff */
[----:B------:R0:W-:Y:S01]  /*a550*/  @P4 STG.E.U8 desc[UR40][R10.64], R19 ;  /* 0x000000130a004986 */ /* 0x0001e2000c101128 */
[----:B------:R-:W-:-:S03]  /*a560*/  IADD3 R2, P6, R15, R22, RZ ;  /* 0x000000160f027210 */ /* 0x000fc60007fde0ff */
[----:B------:R1:W-:Y:S01]  /*a570*/  @P3 STG.E.U8 desc[UR40][R12.64], R17 ;  /* 0x000000110c003986 */ /* 0x0003e2000c101128 */
[----:B------:R-:W-:Y:S02]  /*a580*/  ISETP.LT.AND P3, PT, R3, UR7, !P0 ;  /* 0x0000000703007c0c */ /* 0x000fe4000c761270 */
[----:B------:R-:W-:Y:S02]  /*a590*/  ISETP.LT.AND P4, PT, R14, UR7, !P0 ;  /* 0x000000070e007c0c */ /* 0x000fe4000c781270 */
[----:B------:R-:W-:Y:S02]  /*a5a0*/  LEA.HI.X.SX32 R3, R15, R24, 0x1, P6 ;  /* 0x000000180f037211 */ /* 0x000fe400030f0eff */
[----:B------:R-:W-:Y:S01]  /*a5b0*/  IADD3 R14, P6, R9, R22, RZ ;  /* 0x00000016090e7210 */ /* 0x000fe20007fde0ff */
[----:B0-----:R-:W-:Y:S01]  /*a5c0*/  IMAD R10, R26, 0x2, R9 ;  /* 0x000000021a0a7824 */ /* 0x001fe200078e0209 */
[----:B------:R-:W-:Y:S02]  /*a5d0*/  PRMT R23, R5, 0x7772, RZ ;  /* 0x0000777205177816 */ /* 0x000fe400000000ff */
[----:B------:R-:W-:-:S02]  /*a5e0*/  LOP3.LUT R8, R0, 0x1c, RZ, 0xfc, !PT ;  /* 0x0000001c00087812 */ /* 0x000fc400078efcff */
[----:B------:R-:W-:Y:S02]  /*a5f0*/  LEA.HI.X.SX32 R15, R9, R24, 0x1, P6 ;  /* 0x00000018090f7211 */ /* 0x000fe400030f0eff */
[----:B-1----:R-:W-:Y:S02]  /*a600*/  IADD3 R12, P6, R10, R22, RZ ;  /* 0x000000160a0c7210 */ /* 0x002fe40007fde0ff */
[----:B------:R-:W-:Y:S01]  /*a610*/  PRMT R21, R6, 0x7772, RZ ;  /* 0x0000777206157816 */ /* 0x000fe200000000ff */
[----:B------:R0:W-:Y:S01]  /*a620*/  @P2 STG.E.U8 desc[UR40][R2.64], R23 ;  /* 0x0000001702002986 */ /* 0x0001e2000c101128 */
[----:B------:R-:W-:Y:S01]  /*a630*/  LOP3.LUT R16, R0, 0x1e, RZ, 0xfc, !PT ;  /* 0x0000001e00107812 */ /* 0x000fe200078efcff */
[----:B------:R-:W-:Y:S01]  /*a640*/  IMAD R17, R26, 0x2, R10 ;  /* 0x000000021a117824 */ /* 0x000fe200078e020a */
[----:B------:R-:W-:Y:S02]  /*a650*/  ISETP.LT.AND P2, PT, R8, UR7, !P0 ;  /* 0x0000000708007c0c */ /* 0x000fe4000c741270 */
[----:B------:R-:W-:Y:S01]  /*a660*/  LEA.HI.X.SX32 R13, R10, R24, 0x1, P6 ;  /* 0x000000180a0d7211 */ /* 0x000fe200030f0eff */
[----:B------:R1:W-:Y:S01]  /*a670*/  @P1 STG.E.U8 desc[UR40][R14.64], R21 ;  /* 0x000000150e001986 */ /* 0x0003e2000c101128 */
[----:B------:R-:W-:-:S03]  /*a680*/  PRMT R19, R7, 0x7772, RZ ;  /* 0x0000777207137816 */ /* 0x000fc600000000ff */
[----:B------:R-:W2:Y:S01]  /*a690*/  LDS.128 R8, [R20] ;  /* 0x0000000014087984 */ /* 0x000ea20000000c00 */
[----:B------:R-:W-:Y:S01]  /*a6a0*/  ISETP.LT.AND P1, PT, R16, UR7, !P0 ;  /* 0x0000000710007c0c */ /* 0x000fe2000c721270 */
[----:B------:R-:W-:Y:S01]  /*a6b0*/  IMAD R18, R26, 0x2, R17 ;  /* 0x000000021a127824 */ /* 0x000fe200078e0211 */
[C---:B------:R-:W-:Y:S02]  /*a6c0*/  IADD3 R16, P6, R17.reuse, R22, RZ ;  /* 0x0000001611107210 */ /* 0x040fe40007fde0ff */
[----:B0-----:R-:W-:Y:S01]  /*a6d0*/  LOP3.LUT R2, R0, 0x20, RZ, 0xfc, !PT ;  /* 0x0000002000027812 */ /* 0x001fe200078efcff */
[----:B------:R0:W-:Y:S01]  /*a6e0*/  @P5 STG.E.U8 desc[UR40][R12.64], R19 ;  /* 0x000000130c005986 */ /* 0x0001e2000c101128 */
[----:B------:R-:W-:Y:S02]  /*a6f0*/  LEA.HI.X.SX32 R17, R17, R24, 0x1, P6 ;  /* 0x0000001811117211 */ /* 0x000fe400030f0eff */
[----:B------:R-:W-:Y:S02]  /*a700*/  ISETP.LT.AND P5, PT, R2, UR7, !P0 ;  /* 0x0000000702007c0c */ /* 0x000fe4000c7a1270 */
[----:B------:R-:W-:-:S02]  /*a710*/  IADD3 R2, P6, R18, R22, RZ ;  /* 0x0000001612027210 */ /* 0x000fc40007fde0ff */
[----:B-1----:R-:W-:Y:S02]  /*a720*/  PRMT R21, R4, 0x7773, RZ ;  /* 0x0000777304157816 */ /* 0x002fe400000000ff */
[----:B------:R-:W-:Y:S01]  /*a730*/  LEA.HI.X.SX32 R3, R18, R24, 0x1, P6 ;  /* 0x0000001812037211 */ /* 0x000fe200030f0eff */
[----:B------:R-:W-:Y:S01]  /*a740*/  IMAD R18, R26, 0x2, R18 ;  /* 0x000000021a127824 */ /* 0x000fe200078e0212 */
[----:B------:R-:W-:Y:S01]  /*a750*/  LOP3.LUT R4, R0, 0x22, RZ, 0xfc, !PT ;  /* 0x0000002200047812 */ /* 0x000fe200078efcff */
[----:B------:R1:W-:Y:S01]  /*a760*/  @P4 STG.E.U8 desc[UR40][R16.64], R21 ;  /* 0x0000001510004986 */ /* 0x0003e2000c101128 */
[----:B------:R-:W-:Y:S01]  /*a770*/  PRMT R15, R5, 0x7773, RZ ;  /* 0x00007773050f7816 */ /* 0x000fe200000000ff */
[----:B0-----:R-:W-:Y:S01]  /*a780*/  IMAD R13, R26, 0x2, R18 ;  /* 0x000000021a0d7824 */ /* 0x001fe200078e0212 */
[----:B------:R-:W-:Y:S02]  /*a790*/  ISETP.LT.AND P4, PT, R4, UR7, !P0 ;  /* 0x0000000704007c0c */ /* 0x000fe4000c781270 */
[----:B------:R-:W-:-:S02]  /*a7a0*/  LOP3.LUT R5, R0, 0x24, RZ, 0xfc, !PT ;  /* 0x0000002400057812 */ /* 0x000fc400078efcff */
[----:B------:R-:W-:Y:S01]  /*a7b0*/  IADD3 R4, P6, R18, R22, RZ ;  /* 0x0000001612047210 */ /* 0x000fe20007fde0ff */
[----:B------:R0:W-:Y:S01]  /*a7c0*/  @P3 STG.E.U8 desc[UR40][R2.64], R15 ;  /* 0x0000000f02003986 */ /* 0x0001e2000c101128 */
[----:B------:R-:W-:Y:S02]  /*a7d0*/  ISETP.LT.AND P3, PT, R5, UR7, !P0 ;  /* 0x0000000705007c0c */ /* 0x000fe4000c761270 */
[----:B------:R-:W-:Y:S02]  /*a7e0*/  PRMT R19, R6, 0x7773, RZ ;  /* 0x0000777306137816 */ /* 0x000fe400000000ff */
[----:B------:R-:W-:Y:S01]  /*a7f0*/  LEA.HI.X.SX32 R5, R18, R24, 0x1, P6 ;  /* 0x0000001812057211 */ /* 0x000fe200030f0eff */
[----:B------:R-:W-:Y:S01]  /*a800*/  IMAD R14, R26, 0x2, R13 ;  /* 0x000000021a0e7824 */ /* 0x000fe200078e020d */
[----:B------:R-:W-:Y:S02]  /*a810*/  IADD3 R6, P6, R13, R22, RZ ;  /* 0x000000160d067210 */ /* 0x000fe40007fde0ff */
[----:B------:R-:W-:Y:S01]  /*a820*/  LOP3.LUT R12, R0, 0x26, RZ, 0xfc, !PT ;  /* 0x00000026000c7812 */ /* 0x000fe200078efcff */
[----:B------:R3:W-:Y:S01]  /*a830*/  @P2 STG.E.U8 desc[UR40][R4.64], R19 ;  /* 0x0000001304002986 */ /* 0x0007e2000c101128 */
[----:B-1----:R-:W-:-:S02]  /*a840*/  PRMT R17, R7, 0x7773, RZ ;  /* 0x0000777307117816 */ /* 0x002fc400000000ff */
[----:B------:R-:W-:Y:S01]  /*a850*/  LEA.HI.X.SX32 R7, R13, R24, 0x1, P6 ;  /* 0x000000180d077211 */ /* 0x000fe200030f0eff */
[----:B0-----:R-:W-:Y:S01]  /*a860*/  IMAD R15, R26, 0x2, R14 ;  /* 0x000000021a0f7824 */ /* 0x001fe200078e020e */
[----:B------:R-:W-:Y:S02]  /*a870*/  ISETP.LT.AND P2, PT, R12, UR7, !P0 ;  /* 0x000000070c007c0c */ /* 0x000fe4000c741270 */
[----:B------:R-:W-:Y:S02]  /*a880*/  IADD3 R2, P6, R14, R22, RZ ;  /* 0x000000160e027210 */ /* 0x000fe40007fde0ff */
[----:B------:R-:W-:Y:S01]  /*a890*/  LOP3.LUT R12, R0, 0x28, RZ, 0xfc, !PT ;  /* 0x00000028000c7812 */ /* 0x000fe200078efcff */
[----:B------:R0:W-:Y:S01]  /*a8a0*/  @P1 STG.E.U8 desc[UR40][R6.64], R17 ;  /* 0x0000001106001986 */ /* 0x0001e2000c101128 */
[----:B------:R-:W-:Y:S02]  /*a8b0*/  LEA.HI.X.SX32 R3, R14, R24, 0x1, P6 ;  /* 0x000000180e037211 */ /* 0x000fe400030f0eff */
[----:B------:R-:W-:-:S02]  /*a8c0*/  ISETP.LT.AND P1, PT, R12, UR7, !P0 ;  /* 0x000000070c007c0c */ /* 0x000fc4000c721270 */
[C---:B------:R-:W-:Y:S02]  /*a8d0*/  IADD3 R12, P6, R15.reuse, R22, RZ ;  /* 0x000000160f0c7210 */ /* 0x040fe40007fde0ff */
[----:B--2---:R-:W-:Y:S02]  /*a8e0*/  PRMT R21, R8, 0x7770, RZ ;  /* 0x0000777008157816 */ /* 0x004fe400000000ff */
[----:B------:R-:W-:Y:S01]  /*a8f0*/  LEA.HI.X.SX32 R13, R15, R24, 0x1, P6 ;  /* 0x000000180f0d7211 */ /* 0x000fe200030f0eff */
[----:B------:R-:W-:Y:S01]  /*a900*/  IMAD R15, R26, 0x2, R15 ;  /* 0x000000021a0f7824 */ /* 0x000fe200078e020f */
[----:B---3--:R-:W-:Y:S02]  /*a910*/  PRMT R19, R9, 0x7770, RZ ;  /* 0x0000777009137816 */ /* 0x008fe400000000ff */
        /* <DEDUP_REMOVED lines=8> */
[----:B------:R-:W-:Y:S02]  /*a9a0*/  PRMT R17, R10, 0x7770, RZ ;  /* 0x000077700a117816 */ /* 0x000fe400000000ff */
[----:B------:R-:W-:Y:S01]  /*a9b0*/  ISETP.LT.AND P5, PT, R14, UR7, !P0 ;  /* 0x000000070e007c0c */ /* 0x000fe2000c7a1270 */
[----:B------:R-:W-:Y:S01]  /*a9c0*/  IMAD R14, R26, 0x2, R7 ;  /* 0x000000021a0e7824 */ /* 0x000fe200078e0207 */
[----:B0-----:R-:W-:Y:S02]  /*a9d0*/  IADD3 R2, P6, R7, R22, RZ ;  /* 0x0000001607027210 */ /* 0x001fe40007fde0ff */
        /* <DEDUP_REMOVED lines=11> */
[C---:B------:R-:W-:Y:S02]  /*aa90*/  IADD3 R12, P6, R15.reuse, R22, RZ ;  /* 0x000000160f0c7210 */ /* 0x040fe40007fde0ff */
[----:B------:R-:W-:Y:S02]  /*aaa0*/  PRMT R19, R8, 0x7771, RZ ;  /* 0x0000777108137816 */ /* 0x000fe400000000ff */
[----:B------:R-:W-:Y:S01]  /*aab0*/  LEA.HI.X.SX32 R13, R15, R24, 0x1, P6 ;  /* 0x000000180f0d7211 */ /* 0x000fe200030f0eff */
[----:B------:R-:W-:Y:S01]  /*aac0*/  IMAD R15, R26, 0x2, R15 ;  /* 0x000000021a0f7824 */ /* 0x000fe200078e020f */
[----:B0-----:R-:W-:Y:S02]  /*aad0*/  PRMT R17, R9, 0x7771, RZ ;  /* 0x0000777109117816 */ /* 0x001fe400000000ff */
[----:B-1----:R-:W-:Y:S01]  /*aae0*/  LOP3.LUT R3, R0, 0x34, RZ, 0xfc, !PT ;  /* 0x0000003400037812 */ /* 0x002fe200078efcff */
[----:B------:R-:W-:Y:S01]  /*aaf0*/  IMAD R5, R26, 0x2, R15 ;  /* 0x000000021a057824 */ /* 0x000fe200078e020f */
[----:B------:R-:W-:Y:S01]  /*ab00*/  IADD3 R2, P6, R15, R22, RZ ;  /* 0x000000160f027210 */ /* 0x000fe20007fde0ff */
[----:B------:R0:W-:Y:S01]  /*ab10*/  @P1 STG.E.U8 desc[UR40][R6.64], R19 ;  /* 0x0000001306001986 */ /* 0x0001e2000c101128 */
[----:B------:R-:W-:-:S03]  /*ab20*/  LOP3.LUT R14, R0, 0x32, RZ, 0xfc, !PT ;  /* 0x00000032000e7812 */ /* 0x000fc600078efcff */
[----:B------:R1:W-:Y:S01]  /*ab30*/  @P5 STG.E.U8 desc[UR40][R12.64], R17 ;  /* 0x000000110c005986 */ /* 0x0003e2000c101128 */
[----:B------:R-:W-:Y:S02]  /*ab40*/  ISETP.LT.AND P5, PT, R3, UR7, !P0 ;  /* 0x0000000703007c0c */ /* 0x000fe4000c7a1270 */
[----:B------:R-:W-:Y:S02]  /*ab50*/  LEA.HI.X.SX32 R3, R15, R24, 0x1, P6 ;  /* 0x000000180f037211 */ /* 0x000fe400030f0eff */
[----:B------:R-:W-:Y:S01]  /*ab60*/  ISETP.LT.AND P1, PT, R14, UR7, !P0 ;  /* 0x000000070e007c0c */ /* 0x000fe2000c721270 */
[----:B0-----:R-:W-:Y:S01]  /*ab70*/  IMAD R7, R26, 0x2, R5 ;  /* 0x000000021a077824 */ /* 0x001fe200078e0205 */
[----:B------:R-:W-:Y:S02]  /*ab80*/  PRMT R19, R10, 0x7771, RZ ;  /* 0x000077710a137816 */ /* 0x000fe400000000ff */
[----:B------:R-:W-:Y:S01]  /*ab90*/  IADD3 R4, P6, R5, R22, RZ ;  /* 0x0000001605047210 */ /* 0x000fe20007fde0ff */
[----:B-1----:R-:W-:Y:S01]  /*aba0*/  IMAD R13, R26, 0x2, R7 ;  /* 0x000000021a0d7824 */ /* 0x002fe200078e0207 */
[----:B------:R-:W-:Y:S01]  /*abb0*/  LOP3.LUT R14, R0, 0x36, RZ, 0xfc, !PT ;  /* 0x00000036000e7812 */ /* 0x000fe200078efcff */
[----:B------:R-:W-:Y:S01]  /*abc0*/  @P4 STG.E.U8 desc[UR40][R2.64], R19 ;  /* 0x0000001302004986 */ /* 0x000fe2000c101128 */
[----:B------:R-:W-:-:S02]  /*abd0*/  PRMT R15, R11, 0x7771, RZ ;  /* 0x000077710b0f7816 */ /* 0x000fc400000000ff */
[----:B------:R-:W-:Y:S02]  /*abe0*/  LEA.HI.X.SX32 R5, R5, R24, 0x1, P6 ;  /* 0x0000001805057211 */ /* 0x000fe400030f0eff */
[----:B------:R-:W-:Y:S01]  /*abf0*/  ISETP.LT.AND P4, PT, R14, UR7, !P0 ;  /* 0x000000070e007c0c */ /* 0x000fe2000c781270 */
[----:B------:R-:W-:Y:S01]  /*ac00*/  IMAD R14, R26, 0x2, R13 ;  /* 0x000000021a0e7824 */ /* 0x000fe200078e020d */
[C---:B------:R-:W-:Y:S02]  /*ac10*/  IADD3 R6, P6, R7.reuse, R22, RZ ;  /* 0x0000001607067210 */ /* 0x040fe40007fde0ff */
[----:B------:R-:W-:Y:S01]  /*ac20*/  LOP3.LUT R12, R0, 0x38, RZ, 0xfc, !PT ;  /* 0x00000038000c7812 */ /* 0x000fe200078efcff */
[----:B------:R0:W-:Y:S01]  /*ac30*/  @P3 STG.E.U8 desc[UR40][R4.64], R15 ;  /* 0x0000000f04003986 */ /* 0x0001e2000c101128 */
[----:B------:R-:W-:Y:S02]  /*ac40*/  LEA.HI.X.SX32 R7, R7, R24, 0x1, P6 ;  /* 0x0000001807077211 */ /* 0x000fe400030f0eff */
[----:B------:R-:W-:-:S02]  /*ac50*/  ISETP.LT.AND P3, PT, R12, UR7, !P0 ;  /* 0x000000070c007c0c */ /* 0x000fc4000c761270 */
[----:B------:R-:W-:Y:S02]  /*ac60*/  PRMT R17, R8, 0x7772, RZ ;  /* 0x0000777208117816 */ /* 0x000fe400000000ff */
[----:B------:R-:W-:Y:S01]  /*ac70*/  IADD3 R12, P6, R13, R22, RZ ;  /* 0x000000160d0c7210 */ /* 0x000fe20007fde0ff */
[----:B0-----:R-:W-:Y:S01]  /*ac80*/  IMAD R5, R26, 0x2, R14 ;  /* 0x000000021a057824 */ /* 0x001fe200078e020e */
[----:B------:R-:W-:-:S03]  /*ac90*/  LOP3.LUT R2, R0, 0x3a, RZ, 0xfc, !PT ;  /* 0x0000003a00027812 */ /* 0x000fc600078efcff */
[C---:B------:R-:W-:Y:S01]  /*aca0*/  IMAD R15, R26.reuse, 0x2, R5 ;  /* 0x000000021a0f7824 */ /* 0x040fe200078e0205 */
[----:B------:R-:W-:Y:S01]  /*acb0*/  LEA.HI.X.SX32 R13, R13, R24, 0x1, P6 ;  /* 0x000000180d0d7211 */ /* 0x000fe200030f0eff */
[----:B------:R0:W-:Y:S01]  /*acc0*/  @P2 STG.E.U8 desc[UR40][R6.64], R17 ;  /* 0x0000001106002986 */ /* 0x0001e2000c101128 */
[----:B------:R-:W-:Y:S01]  /*acd0*/  PRMT R21, R9, 0x7772, RZ ;  /* 0x0000777209157816 */ /* 0x000fe200000000ff */
[----:B------:R-:W-:Y:S01]  /*ace0*/  IMAD R16, R26, 0x2, R15 ;  /* 0x000000021a107824 */ /* 0x000fe200078e020f */
[----:B------:R-:W-:Y:S02]  /*acf0*/  ISETP.LT.AND P2, PT, R2, UR7, !P0 ;  /* 0x0000000702007c0c */ /* 0x000fe4000c741270 */
[-C--:B------:R-:W-:Y:S01]  /*ad00*/  IADD3 R2, P6, R14, R22.reuse, RZ ;  /* 0x000000160e027210 */ /* 0x080fe20007fde0ff */
[----:B------:R1:W-:Y:S01]  /*ad10*/  @P1 STG.E.U8 desc[UR40][R12.64], R21 ;  /* 0x000000150c001986 */ /* 0x0003e2000c101128 */
[----:B------:R-:W-:Y:S01]  /*ad20*/  IADD3 R4, P1, R5, R22, RZ ;  /* 0x0000001605047210 */ /* 0x000fe20007f3e0ff */
[----:B------:R-:W-:Y:S01]  /*ad30*/  IMAD R18, R26, 0x2, R16 ;  /* 0x000000021a127824 */ /* 0x000fe200078e0210 */
[----:B------:R-:W-:-:S02]  /*ad40*/  LEA.HI.X.SX32 R3, R14, R24, 0x1, P6 ;  /* 0x000000180e037211 */ /* 0x000fc400030f0eff */
[----:B0-----:R-:W-:Y:S02]  /*ad50*/  IADD3 R6, P6, R15, R22, RZ ;  /* 0x000000160f067210 */ /* 0x001fe40007fde0ff */
[----:B------:R-:W-:Y:S01]  /*ad60*/  LEA.HI.X.SX32 R5, R5, R24, 0x1, P1 ;  /* 0x0000001805057211 */ /* 0x000fe200008f0eff */
[----:B------:R-:W-:Y:S01]  /*ad70*/  IMAD R19, R26, 0x2, R18 ;  /* 0x000000021a137824 */ /* 0x000fe200078e0212 */
[----:B------:R-:W-:Y:S02]  /*ad80*/  LOP3.LUT R17, R0, 0x3c, RZ, 0xfc, !PT ;  /* 0x0000003c00117812 */ /* 0x000fe400078efcff */
[----:B-1----:R-:W-:Y:S02]  /*ad90*/  IADD3 R12, P1, R18, R22, RZ ;  /* 0x00000016120c7210 */ /* 0x002fe40007f3e0ff */
[----:B------:R-:W-:Y:S02]  /*ada0*/  LEA.HI.X.SX32 R7, R15, R24, 0x1, P6 ;  /* 0x000000180f077211 */ /* 0x000fe400030f0eff */
[----:B------:R-:W-:-:S02]  /*adb0*/  IADD3 R14, P6, R16, R22, RZ ;  /* 0x00000016100e7210 */ /* 0x000fc40007fde0ff */
[----:B------:R-:W-:Y:S02]  /*adc0*/  LOP3.LUT R0, R0, 0x3e, RZ, 0xfc, !PT ;  /* 0x0000003e00007812 */ /* 0x000fe400078efcff */
[-C--:B------:R-:W-:Y:S02]  /*add0*/  LEA.HI.X.SX32 R13, R18, R24.reuse, 0x1, P1 ;  /* 0x00000018120d7211 */ /* 0x080fe400008f0eff */
[----:B------:R-:W-:Y:S02]  /*ade0*/  ISETP.LT.AND P1, PT, R17, UR7, !P0 ;  /* 0x0000000711007c0c */ /* 0x000fe4000c721270 */
[----:B------:R-:W-:Y:S02]  /*adf0*/  LEA.HI.X.SX32 R15, R16, R24, 0x1, P6 ;  /* 0x00000018100f7211 */ /* 0x000fe400030f0eff */
[----:B------:R-:W-:Y:S02]  /*ae00*/  ISETP.LT.AND P0, PT, R0, UR7, !P0 ;  /* 0x0000000700007c0c */ /* 0x000fe4000c701270 */
[----:B------:R-:W-:-:S02]  /*ae10*/  IADD3 R16, P6, R19, R22, RZ ;  /* 0x0000001613107210 */ /* 0x000fc40007fde0ff */
[----:B------:R-:W-:Y:S02]  /*ae20*/  PRMT R25, R10, 0x7772, RZ ;  /* 0x000077720a197816 */ /* 0x000fe400000000ff */
[----:B------:R-:W-:Y:S02]  /*ae30*/  PRMT R23, R11, 0x7772, RZ ;  /* 0x000077720b177816 */ /* 0x000fe400000000ff */
[----:B------:R-:W-:Y:S02]  /*ae40*/  LEA.HI.X.SX32 R17, R19, R24, 0x1, P6 ;  /* 0x0000001813117211 */ /* 0x000fe400030f0eff */
[----:B------:R-:W-:Y:S02]  /*ae50*/  PRMT R21, R8, 0x7773, RZ ;  /* 0x0000777308157816 */ /* 0x000fe400000000ff */
[----:B------:R-:W-:Y:S01]  /*ae60*/  PRMT R19, R9, 0x7773, RZ ;  /* 0x0000777309137816 */ /* 0x000fe200000000ff */
[----:B------:R0:W-:Y:S01]  /*ae70*/  @P5 STG.E.U8 desc[UR40][R2.64], R25 ;  /* 0x0000001902005986 */ /* 0x0001e2000c101128 */
[----:B------:R-:W-:-:S03]  /*ae80*/  PRMT R9, R10, 0x7773, RZ ;  /* 0x000077730a097816 */ /* 0x000fc600000000ff */
[----:B------:R0:W-:Y:S04]  /*ae90*/  @P4 STG.E.U8 desc[UR40][R4.64], R23 ;  /* 0x0000001704004986 */ /* 0x0001e8000c101128 */
[----:B------:R0:W-:Y:S04]  /*aea0*/  @P3 STG.E.U8 desc[UR40][R6.64], R21 ;  /* 0x0000001506003986 */ /* 0x0001e8000c101128 */
[----:B------:R0:W-:Y:S01]  /*aeb0*/  @P2 STG.E.U8 desc[UR40][R14.64], R19 ;  /* 0x000000130e002986 */ /* 0x0001e2000c101128 */
[----:B------:R-:W-:-:S03]  /*aec0*/  PRMT R11, R11, 0x7773, RZ ;  /* 0x000077730b0b7816 */ /* 0x000fc600000000ff */
[----:B------:R0:W-:Y:S01]  /*aed0*/  @P1 STG.E.U8 desc[UR40][R12.64], R9 ;  /* 0x000000090c001986 */ /* 0x0001e2000c101128 */
[----:B------:R-:W-:Y:S05]  /*aee0*/  @!P0 EXIT ;  /* 0x000000000000894d */ /* 0x000fea0003800000 */
[----:B------:R-:W-:Y:S01]  /*aef0*/  STG.E.U8 desc[UR40][R16.64], R11 ;  /* 0x0000000b10007986 */ /* 0x000fe2000c101128 */
[----:B------:R-:W-:Y:S05]  /*af00*/  EXIT ;  /* 0x000000000000794d */ /* 0x000fea0003800000 */
.L_x_3:
[----:B------:R-:W-:-:S00]  /*af10*/  BRA `(.L_x_3) ;  /* 0xfffffffc00fc7947 */ /* 0x000fc0000383ffff */
[----:B------:R-:W-:-:S00]  /*af20*/  NOP ;  /* 0x0000000000007918 */ /* 0x000fc00000000000 */
        /* <DEDUP_REMOVED lines=13> */
.L_x_4:


//--------------------- .nv.shared.matmul_kernel  --------------------------
	.section	.nv.shared.matmul_kernel,"aw",@nobits
	.sectionflags	@""
	.align	16
	.zero		1024


//--------------------- .nv.shared.reserved.0     --------------------------
	.section	.nv.shared.reserved.0,"aw",@nobits
	.weak		__nv_reservedSMEM_offset_0_alias
	.size		__nv_reservedSMEM_offset_0_alias, 0, 0
	.other		__nv_reservedSMEM_offset_0_alias,@"STO_CUDA_RESERVED_SHARED STV_DEFAULT"
__nv_reservedSMEM_offset_0_alias:
	.zero		0


//--------------------- .nv.constant0.matmul_kernel --------------------------
	.section	.nv.constant0.matmul_kernel,"a",@progbits
	.sectionflags	@""
	.align	4
.nv.constant0.matmul_kernel:
	.zero		608


//--------------------- SYMBOLS --------------------------

	.type		.nv.reservedSmem.offset0,@object
	.size		.nv.reservedSmem.offset0,0x4
